	.target	sm_100a

	.elftype	@"ET_EXEC"


//--------------------- .note.nv.tkinfo           --------------------------
	.section	.note.nv.tkinfo,"",@"SHT_NOTE"
	.sectionflags	@"SHF_NOTE_NV_TKINFO"
	.tkinfo
        /*0018*/ 	.word	0x00000002
        /*0030*/ 	.string	""
        /*0030*/ 	.string	"ptxas"
        /*0030*/ 	.string	"Cuda compilation tools, release 13.0, V13.0.88"
        /*0030*/ 	.string	"Build cuda_13.0.r13.0/compiler.36424714_0"
        /*0030*/ 	.string	"-arch sm_100a -m 64 "



//--------------------- .note.nv.cuinfo           --------------------------
	.section	.note.nv.cuinfo,"",@"SHT_NOTE"
	.sectionflags	@"SHF_NOTE_NV_CUINFO"
        /*0018*/ 	.short	0x0002
        /*001a*/ 	.short	0x0064
        /*001c*/ 	.short	0x0082
	.zero		2


//--------------------- .nv.info                  --------------------------
	.section	.nv.info,"",@"SHT_CUDA_INFO"
	.align	4


	//----- nvinfo : EIATTR_REGCOUNT
	.align		4
        /*0000*/ 	.byte	0x04, 0x2f
        /*0002*/ 	.short	(.L_20 - .L_19)
	.align		4
.L_19:
        /*0004*/ 	.word	index@(_ZN17fastertransformer32ldn_calibrate_weight_per_channelIfEEvPfPKT_ii)
        /*0008*/ 	.word	0x0000000f


	//----- nvinfo : EIATTR_FRAME_SIZE
	.align		4
.L_20:
        /*000c*/ 	.byte	0x04, 0x11
        /*000e*/ 	.short	(.L_22 - .L_21)
	.align		4
.L_21:
        /*0010*/ 	.word	index@(_ZN17fastertransformer32ldn_calibrate_weight_per_channelIfEEvPfPKT_ii)
        /*0014*/ 	.word	0x00000000


	//----- nvinfo : EIATTR_REGCOUNT
	.align		4
.L_22:
        /*0018*/ 	.byte	0x04, 0x2f
        /*001a*/ 	.short	(.L_24 - .L_23)
	.align		4
.L_23:
        /*001c*/ 	.word	index@(_ZN17fastertransformer32ldn_calibrate_weight_per_channelI6__halfEEvPfPKT_ii)
        /*0020*/ 	.word	0x0000000f


	//----- nvinfo : EIATTR_FRAME_SIZE
	.align		4
.L_24:
        /*0024*/ 	.byte	0x04, 0x11
        /*0026*/ 	.short	(.L_26 - .L_25)
	.align		4
.L_25:
        /*0028*/ 	.word	index@(_ZN17fastertransformer32ldn_calibrate_weight_per_channelI6__halfEEvPfPKT_ii)
        /*002c*/ 	.word	0x00000000


	//----- nvinfo : EIATTR_REGCOUNT
	.align		4
.L_26:
        /*0030*/ 	.byte	0x04, 0x2f
        /*0032*/ 	.short	(.L_28 - .L_27)
	.align		4
.L_27:
        /*0034*/ 	.word	index@(_ZN17fastertransformer41ldk_calibrate_quantize_weight_per_channelIfEEvPaPfPKT_i)
        /*0038*/ 	.word	0x00000012


	//----- nvinfo : EIATTR_FRAME_SIZE
	.align		4
.L_28:
        /*003c*/ 	.byte	0x04, 0x11
        /*003e*/ 	.short	(.L_30 - .L_29)
	.align		4
.L_29:
        /*0040*/ 	.word	index@(_ZN17fastertransformer41ldk_calibrate_quantize_weight_per_channelIfEEvPaPfPKT_i)
        /*0044*/ 	.word	0x00000000


	//----- nvinfo : EIATTR_REGCOUNT
	.align		4
.L_30:
        /*0048*/ 	.byte	0x04, 0x2f
        /*004a*/ 	.short	(.L_32 - .L_31)
	.align		4
.L_31:
        /*004c*/ 	.word	index@(_ZN17fastertransformer41ldk_calibrate_quantize_weight_per_channelI6__halfEEvPaPfPKT_i)
        /*0050*/ 	.word	0x00000014


	//----- nvinfo : EIATTR_FRAME_SIZE
	.align		4
.L_32:
        /*0054*/ 	.byte	0x04, 0x11
        /*0056*/ 	.short	(.L_34 - .L_33)
	.align		4
.L_33:
        /*0058*/ 	.word	index@(_ZN17fastertransformer41ldk_calibrate_quantize_weight_per_channelI6__halfEEvPaPfPKT_i)
        /*005c*/ 	.word	0x00000000


	//----- nvinfo : EIATTR_REGCOUNT
	.align		4
.L_34:
        /*0060*/ 	.byte	0x04, 0x2f
        /*0062*/ 	.short	(.L_36 - .L_35)
	.align		4
.L_35:
        /*0064*/ 	.word	index@(_ZN17fastertransformer41ldn_transpose_quantize_weight_per_channelIfEEvPaPKfPKT_ii)
        /*0068*/ 	.word	0x00000010


	//----- nvinfo : EIATTR_FRAME_SIZE
	.align		4
.L_36:
        /*006c*/ 	.byte	0x04, 0x11
        /*006e*/ 	.short	(.L_38 - .L_37)
	.align		4
.L_37:
        /*0070*/ 	.word	index@(_ZN17fastertransformer41ldn_transpose_quantize_weight_per_channelIfEEvPaPKfPKT_ii)
        /*0074*/ 	.word	0x00000000


	//----- nvinfo : EIATTR_REGCOUNT
	.align		4
.L_38:
        /*0078*/ 	.byte	0x04, 0x2f
        /*007a*/ 	.short	(.L_40 - .L_39)
	.align		4
.L_39:
        /*007c*/ 	.word	index@(_ZN17fastertransformer41ldn_transpose_quantize_weight_per_channelI6__halfEEvPaPKfPKT_ii)
        /*0080*/ 	.word	0x00000010


	//----- nvinfo : EIATTR_FRAME_SIZE
	.align		4
.L_40:
        /*0084*/ 	.byte	0x04, 0x11
        /*0086*/ 	.short	(.L_42 - .L_41)
	.align		4
.L_41:
        /*0088*/ 	.word	index@(_ZN17fastertransformer41ldn_transpose_quantize_weight_per_channelI6__halfEEvPaPKfPKT_ii)
        /*008c*/ 	.word	0x00000000


	//----- nvinfo : EIATTR_MIN_STACK_SIZE
	.align		4
.L_42:
        /*0090*/ 	.byte	0x04, 0x12
        /*0092*/ 	.short	(.L_44 - .L_43)
	.align		4
.L_43:
        /*0094*/ 	.word	index@(_ZN17fastertransformer41ldn_transpose_quantize_weight_per_channelI6__halfEEvPaPKfPKT_ii)
        /*0098*/ 	.word	0x00000000


	//----- nvinfo : EIATTR_MIN_STACK_SIZE
	.align		4
.L_44:
        /*009c*/ 	.byte	0x04, 0x12
        /*009e*/ 	.short	(.L_46 - .L_45)
	.align		4
.L_45:
        /*00a0*/ 	.word	index@(_ZN17fastertransformer41ldn_transpose_quantize_weight_per_channelIfEEvPaPKfPKT_ii)
        /*00a4*/ 	.word	0x00000000


	//----- nvinfo : EIATTR_MIN_STACK_SIZE
	.align		4
.L_46:
        /*00a8*/ 	.byte	0x04, 0x12
        /*00aa*/ 	.short	(.L_48 - .L_47)
	.align		4
.L_47:
        /*00ac*/ 	.word	index@(_ZN17fastertransformer41ldk_calibrate_quantize_weight_per_channelI6__halfEEvPaPfPKT_i)
        /*00b0*/ 	.word	0x00000000


	//----- nvinfo : EIATTR_MIN_STACK_SIZE
	.align		4
.L_48:
        /*00b4*/ 	.byte	0x04, 0x12
        /*00b6*/ 	.short	(.L_50 - .L_49)
	.align		4
.L_49:
        /*00b8*/ 	.word	index@(_ZN17fastertransformer41ldk_calibrate_quantize_weight_per_channelIfEEvPaPfPKT_i)
        /*00bc*/ 	.word	0x00000000


	//----- nvinfo : EIATTR_MIN_STACK_SIZE
	.align		4
.L_50:
        /*00c0*/ 	.byte	0x04, 0x12
        /*00c2*/ 	.short	(.L_52 - .L_51)
	.align		4
.L_51:
        /*00c4*/ 	.word	index@(_ZN17fastertransformer32ldn_calibrate_weight_per_channelI6__halfEEvPfPKT_ii)
        /*00c8*/ 	.word	0x00000000


	//----- nvinfo : EIATTR_MIN_STACK_SIZE
	.align		4
.L_52:
        /*00cc*/ 	.byte	0x04, 0x12
        /*00ce*/ 	.short	(.L_54 - .L_53)
	.align		4
.L_53:
        /*00d0*/ 	.word	index@(_ZN17fastertransformer32ldn_calibrate_weight_per_channelIfEEvPfPKT_ii)
        /*00d4*/ 	.word	0x00000000
.L_54:


//--------------------- .nv.compat                --------------------------
	.section	.nv.compat,"",@"SHT_CUDA_COMPAT_INFO"
	.align	4
        /*0000*/ 	.byte	0x02, 0x09, 0x01, 0x00, 0x02, 0x02, 0x01, 0x00, 0x02, 0x05, 0x05, 0x00, 0x03, 0x07, 0x01, 0x01
        /*0010*/ 	.byte	0x02, 0x03, 0x00, 0x00, 0x02, 0x06, 0x01, 0x00, 0x04, 0x0b, 0x08, 0x00, 0x09, 0x00, 0x00, 0x00
        /*0020*/ 	.byte	0x00, 0x00, 0x00, 0x00


//--------------------- .nv.info._ZN17fastertransformer41ldn_transpose_quantize_weight_per_channelI6__halfEEvPaPKfPKT_ii --------------------------
	.section	.nv.info._ZN17fastertransformer41ldn_transpose_quantize_weight_per_channelI6__halfEEvPaPKfPKT_ii,"",@"SHT_CUDA_INFO"
	.sectionflags	@""
	.align	4


	//----- nvinfo : EIATTR_CUDA_API_VERSION
	.align		4
        /*0000*/ 	.byte	0x04, 0x37
        /*0002*/ 	.short	(.L_56 - .L_55)
.L_55:
        /*0004*/ 	.word	0x00000082


	//----- nvinfo : EIATTR_KPARAM_INFO
	.align		4
.L_56:
        /*0008*/ 	.byte	0x04, 0x17
        /*000a*/ 	.short	(.L_58 - .L_57)
.L_57:
        /*000c*/ 	.word	0x00000000
        /*0010*/ 	.short	0x0004
        /*0012*/ 	.short	0x001c
        /*0014*/ 	.byte	0x00, 0xf0, 0x11, 0x00


	//----- nvinfo : EIATTR_KPARAM_INFO
	.align		4
.L_58:
        /*0018*/ 	.byte	0x04, 0x17
        /*001a*/ 	.short	(.L_60 - .L_59)
.L_59:
        /*001c*/ 	.word	0x00000000
        /*0020*/ 	.short	0x0003
        /*0022*/ 	.short	0x0018
        /*0024*/ 	.byte	0x00, 0xf0, 0x11, 0x00


	//----- nvinfo : EIATTR_KPARAM_INFO
	.align		4
.L_60:
        /*0028*/ 	.byte	0x04, 0x17
        /*002a*/ 	.short	(.L_62 - .L_61)
.L_61:
        /*002c*/ 	.word	0x00000000
        /*0030*/ 	.short	0x0002
        /*0032*/ 	.short	0x0010
        /*0034*/ 	.byte	0x00, 0xf5, 0x21, 0x00


	//----- nvinfo : EIATTR_KPARAM_INFO
	.align		4
.L_62:
        /*0038*/ 	.byte	0x04, 0x17
        /*003a*/ 	.short	(.L_64 - .L_63)
.L_63:
        /*003c*/ 	.word	0x00000000
        /*0040*/ 	.short	0x0001
        /*0042*/ 	.short	0x0008
        /*0044*/ 	.byte	0x00, 0xf5, 0x21, 0x00


	//----- nvinfo : EIATTR_KPARAM_INFO
	.align		4
.L_64:
        /*0048*/ 	.byte	0x04, 0x17
        /*004a*/ 	.short	(.L_66 - .L_65)
.L_65:
        /*004c*/ 	.word	0x00000000
        /*0050*/ 	.short	0x0000
        /*0052*/ 	.short	0x0000
        /*0054*/ 	.byte	0x00, 0xf5, 0x21, 0x00


	//----- nvinfo : EIATTR_SPARSE_MMA_MASK
	.align		4
.L_66:
        /*0058*/ 	.byte	0x03, 0x50
        /*005a*/ 	.short	0x0000


	//----- nvinfo : EIATTR_MAXREG_COUNT
	.align		4
        /*005c*/ 	.byte	0x03, 0x1b
        /*005e*/ 	.short	0x00ff


	//----- nvinfo : EIATTR_NUM_BARRIERS
	.align		4
        /*0060*/ 	.byte	0x02, 0x4c
        /*0062*/ 	.byte	0x01
	.zero		1


	//----- nvinfo : EIATTR_MERCURY_ISA_VERSION
	.align		4
        /*0064*/ 	.byte	0x03, 0x5f
        /*0066*/ 	.short	0x0101


	//----- nvinfo : EIATTR_VRC_CTA_INIT_COUNT
	.align		4
        /*0068*/ 	.byte	0x02, 0x4a
	.zero		1
	.zero		1


	//----- nvinfo : EIATTR_EXIT_INSTR_OFFSETS
	.align		4
        /*006c*/ 	.byte	0x04, 0x1c
        /*006e*/ 	.short	(.L_68 - .L_67)


	//   ....[0]....
.L_67:
        /*0070*/ 	.word	0x000001a0


	//   ....[1]....
        /*0074*/ 	.word	0x000002d0


	//----- nvinfo : EIATTR_CBANK_PARAM_SIZE
	.align		4
.L_68:
        /*0078*/ 	.byte	0x03, 0x19
        /*007a*/ 	.short	0x0020


	//----- nvinfo : EIATTR_PARAM_CBANK
	.align		4
        /*007c*/ 	.byte	0x04, 0x0a
        /*007e*/ 	.short	(.L_70 - .L_69)
	.align		4
.L_69:
        /*0080*/ 	.word	index@(.nv.constant0._ZN17fastertransformer41ldn_transpose_quantize_weight_per_channelI6__halfEEvPaPKfPKT_ii)
        /*0084*/ 	.short	0x0380
        /*0086*/ 	.short	0x0020


	//----- nvinfo : EIATTR_SW_WAR
	.align		4
.L_70:
        /*0088*/ 	.byte	0x04, 0x36
        /*008a*/ 	.short	(.L_72 - .L_71)
.L_71:
        /*008c*/ 	.word	0x00000008
.L_72:


//--------------------- .nv.info._ZN17fastertransformer41ldn_transpose_quantize_weight_per_channelIfEEvPaPKfPKT_ii --------------------------
	.section	.nv.info._ZN17fastertransformer41ldn_transpose_quantize_weight_per_channelIfEEvPaPKfPKT_ii,"",@"SHT_CUDA_INFO"
	.sectionflags	@""
	.align	4


	//----- nvinfo : EIATTR_CUDA_API_VERSION
	.align		4
        /*0000*/ 	.byte	0x04, 0x37
        /*0002*/ 	.short	(.L_74 - .L_73)
.L_73:
        /*0004*/ 	.word	0x00000082


	//----- nvinfo : EIATTR_KPARAM_INFO
	.align		4
.L_74:
        /*0008*/ 	.byte	0x04, 0x17
        /*000a*/ 	.short	(.L_76 - .L_75)
.L_75:
        /*000c*/ 	.word	0x00000000
        /*0010*/ 	.short	0x0004
        /*0012*/ 	.short	0x001c
        /*0014*/ 	.byte	0x00, 0xf0, 0x11, 0x00


	//----- nvinfo : EIATTR_KPARAM_INFO
	.align		4
.L_76:
        /*0018*/ 	.byte	0x04, 0x17
        /*001a*/ 	.short	(.L_78 - .L_77)
.L_77:
        /*001c*/ 	.word	0x00000000
        /*0020*/ 	.short	0x0003
        /*0022*/ 	.short	0x0018
        /*0024*/ 	.byte	0x00, 0xf0, 0x11, 0x00


	//----- nvinfo : EIATTR_KPARAM_INFO
	.align		4
.L_78:
        /*0028*/ 	.byte	0x04, 0x17
        /*002a*/ 	.short	(.L_80 - .L_79)
.L_79:
        /*002c*/ 	.word	0x00000000
        /*0030*/ 	.short	0x0002
        /*0032*/ 	.short	0x0010
        /*0034*/ 	.byte	0x00, 0xf5, 0x21, 0x00


	//----- nvinfo : EIATTR_KPARAM_INFO
	.align		4
.L_80:
        /*0038*/ 	.byte	0x04, 0x17
        /*003a*/ 	.short	(.L_82 - .L_81)
.L_81:
        /*003c*/ 	.word	0x00000000
        /*0040*/ 	.short	0x0001
        /*0042*/ 	.short	0x0008
        /*0044*/ 	.byte	0x00, 0xf5, 0x21, 0x00


	//----- nvinfo : EIATTR_KPARAM_INFO
	.align		4
.L_82:
        /*0048*/ 	.byte	0x04, 0x17
        /*004a*/ 	.short	(.L_84 - .L_83)
.L_83:
        /*004c*/ 	.word	0x00000000
        /*0050*/ 	.short	0x0000
        /*0052*/ 	.short	0x0000
        /*0054*/ 	.byte	0x00, 0xf5, 0x21, 0x00


	//----- nvinfo : EIATTR_SPARSE_MMA_MASK
	.align		4
.L_84:
        /*0058*/ 	.byte	0x03, 0x50
        /*005a*/ 	.short	0x0000


	//----- nvinfo : EIATTR_MAXREG_COUNT
	.align		4
        /*005c*/ 	.byte	0x03, 0x1b
        /*005e*/ 	.short	0x00ff


	//----- nvinfo : EIATTR_NUM_BARRIERS
	.align		4
        /*0060*/ 	.byte	0x02, 0x4c
        /*0062*/ 	.byte	0x01
	.zero		1


	//----- nvinfo : EIATTR_MERCURY_ISA_VERSION
	.align		4
        /*0064*/ 	.byte	0x03, 0x5f
        /*0066*/ 	.short	0x0101


	//----- nvinfo : EIATTR_VRC_CTA_INIT_COUNT
	.align		4
        /*0068*/ 	.byte	0x02, 0x4a
	.zero		1
	.zero		1


	//----- nvinfo : EIATTR_EXIT_INSTR_OFFSETS
	.align		4
        /*006c*/ 	.byte	0x04, 0x1c
        /*006e*/ 	.short	(.L_86 - .L_85)


	//   ....[0]....
.L_85:
        /*0070*/ 	.word	0x000001a0


	//   ....[1]....
        /*0074*/ 	.word	0x000002c0


	//----- nvinfo : EIATTR_CBANK_PARAM_SIZE
	.align		4
.L_86:
        /*0078*/ 	.byte	0x03, 0x19
        /*007a*/ 	.short	0x0020


	//----- nvinfo : EIATTR_PARAM_CBANK
	.align		4
        /*007c*/ 	.byte	0x04, 0x0a
        /*007e*/ 	.short	(.L_88 - .L_87)
	.align		4
.L_87:
        /*0080*/ 	.word	index@(.nv.constant0._ZN17fastertransformer41ldn_transpose_quantize_weight_per_channelIfEEvPaPKfPKT_ii)
        /*0084*/ 	.short	0x0380
        /*0086*/ 	.short	0x0020


	//----- nvinfo : EIATTR_SW_WAR
	.align		4
.L_88:
        /*0088*/ 	.byte	0x04, 0x36
        /*008a*/ 	.short	(.L_90 - .L_89)
.L_89:
        /*008c*/ 	.word	0x00000008
.L_90:


//--------------------- .nv.info._ZN17fastertransformer41ldk_calibrate_quantize_weight_per_channelI6__halfEEvPaPfPKT_i --------------------------
	.section	.nv.info._ZN17fastertransformer41ldk_calibrate_quantize_weight_per_channelI6__halfEEvPaPfPKT_i,"",@"SHT_CUDA_INFO"
	.sectionflags	@""
	.align	4


	//----- nvinfo : EIATTR_CUDA_API_VERSION
	.align		4
        /*0000*/ 	.byte	0x04, 0x37
        /*0002*/ 	.short	(.L_92 - .L_91)
.L_91:
        /*0004*/ 	.word	0x00000082


	//----- nvinfo : EIATTR_KPARAM_INFO
	.align		4
.L_92:
        /*0008*/ 	.byte	0x04, 0x17
        /*000a*/ 	.short	(.L_94 - .L_93)
.L_93:
        /*000c*/ 	.word	0x00000000
        /*0010*/ 	.short	0x0003
        /*0012*/ 	.short	0x0018
        /*0014*/ 	.byte	0x00, 0xf0, 0x11, 0x00


	//----- nvinfo : EIATTR_KPARAM_INFO
	.align		4
.L_94:
        /*0018*/ 	.byte	0x04, 0x17
        /*001a*/ 	.short	(.L_96 - .L_95)
.L_95:
        /*001c*/ 	.word	0x00000000
        /*0020*/ 	.short	0x0002
        /*0022*/ 	.short	0x0010
        /*0024*/ 	.byte	0x00, 0xf5, 0x21, 0x00


	//----- nvinfo : EIATTR_KPARAM_INFO
	.align		4
.L_96:
        /*0028*/ 	.byte	0x04, 0x17
        /*002a*/ 	.short	(.L_98 - .L_97)
.L_97:
        /*002c*/ 	.word	0x00000000
        /*0030*/ 	.short	0x0001
        /*0032*/ 	.short	0x0008
        /*0034*/ 	.byte	0x00, 0xf5, 0x21, 0x00


	//----- nvinfo : EIATTR_KPARAM_INFO
	.align		4
.L_98:
        /*0038*/ 	.byte	0x04, 0x17
        /*003a*/ 	.short	(.L_100 - .L_99)
.L_99:
        /*003c*/ 	.word	0x00000000
        /*0040*/ 	.short	0x0000
        /*0042*/ 	.short	0x0000
        /*0044*/ 	.byte	0x00, 0xf5, 0x21, 0x00


	//----- nvinfo : EIATTR_SPARSE_MMA_MASK
	.align		4
.L_100:
        /*0048*/ 	.byte	0x03, 0x50
        /*004a*/ 	.short	0x0000


	//----- nvinfo : EIATTR_MAXREG_COUNT
	.align		4
        /*004c*/ 	.byte	0x03, 0x1b
        /*004e*/ 	.short	0x00ff


	//----- nvinfo : EIATTR_NUM_BARRIERS
	.align		4
        /*0050*/ 	.byte	0x02, 0x4c
        /*0052*/ 	.byte	0x01
	.zero		1


	//----- nvinfo : EIATTR_MERCURY_ISA_VERSION
	.align		4
        /*0054*/ 	.byte	0x03, 0x5f
        /*0056*/ 	.short	0x0101


	//----- nvinfo : EIATTR_COOP_GROUP_MASK_REGIDS
	.align		4
        /*0058*/ 	.byte	0x04, 0x29
        /*005a*/ 	.short	(.L_102 - .L_101)


	//   ....[0]....
.L_101:
        /*005c*/ 	.word	0xffffffff


	//   ....[1]....
        /*0060*/ 	.word	0xffffffff


	//   ....[2]....
        /*0064*/ 	.word	0xffffffff


	//   ....[3]....
        /*0068*/ 	.word	0xffffffff


	//   ....[4]....
        /*006c*/ 	.word	0xffffffff


	//   ....[5]....
        /*0070*/ 	.word	0xffffffff


	//   ....[6]....
        /*0074*/ 	.word	0xffffffff


	//   ....[7]....
        /*0078*/ 	.word	0xffffffff


	//   ....[8]....
        /*007c*/ 	.word	0xffffffff


	//   ....[9]....
        /*0080*/ 	.word	0xffffffff


	//----- nvinfo : EIATTR_COOP_GROUP_INSTR_OFFSETS
	.align		4
.L_102:
        /*0084*/ 	.byte	0x04, 0x28
        /*0086*/ 	.short	(.L_104 - .L_103)


	//   ....[0]....
.L_103:
        /*0088*/ 	.word	0x00000200


	//   ....[1]....
        /*008c*/ 	.word	0x00000270


	//   ....[2]....
        /*0090*/ 	.word	0x000002c0


	//   ....[3]....
        /*0094*/ 	.word	0x00000300


	//   ....[4]....
        /*0098*/ 	.word	0x00000350


	//   ....[5]....
        /*009c*/ 	.word	0x000003f0


	//   ....[6]....
        /*00a0*/ 	.word	0x00000420


	//   ....[7]....
        /*00a4*/ 	.word	0x00000460


	//   ....[8]....
        /*00a8*/ 	.word	0x00000480


	//   ....[9]....
        /*00ac*/ 	.word	0x000004a0


	//----- nvinfo : EIATTR_VRC_CTA_INIT_COUNT
	.align		4
.L_104:
        /*00b0*/ 	.byte	0x02, 0x4a
	.zero		1
	.zero		1


	//----- nvinfo : EIATTR_EXIT_INSTR_OFFSETS
	.align		4
        /*00b4*/ 	.byte	0x04, 0x1c
        /*00b6*/ 	.short	(.L_106 - .L_105)


	//   ....[0]....
.L_105:
        /*00b8*/ 	.word	0x00000500


	//   ....[1]....
        /*00bc*/ 	.word	0x00000650


	//----- nvinfo : EIATTR_CRS_STACK_SIZE
	.align		4
.L_106:
        /*00c0*/ 	.byte	0x04, 0x1e
        /*00c2*/ 	.short	(.L_108 - .L_107)
.L_107:
        /*00c4*/ 	.word	0x00000000


	//----- nvinfo : EIATTR_CBANK_PARAM_SIZE
	.align		4
.L_108:
        /*00c8*/ 	.byte	0x03, 0x19
        /*00ca*/ 	.short	0x001c


	//----- nvinfo : EIATTR_PARAM_CBANK
	.align		4
        /*00cc*/ 	.byte	0x04, 0x0a
        /*00ce*/ 	.short	(.L_110 - .L_109)
	.align		4
.L_109:
        /*00d0*/ 	.word	index@(.nv.constant0._ZN17fastertransformer41ldk_calibrate_quantize_weight_per_channelI6__halfEEvPaPfPKT_i)
        /*00d4*/ 	.short	0x0380
        /*00d6*/ 	.short	0x001c


	//----- nvinfo : EIATTR_SW_WAR
	.align		4
.L_110:
        /*00d8*/ 	.byte	0x04, 0x36
        /*00da*/ 	.short	(.L_112 - .L_111)
.L_111:
        /*00dc*/ 	.word	0x00000008
.L_112:


//--------------------- .nv.info._ZN17fastertransformer41ldk_calibrate_quantize_weight_per_channelIfEEvPaPfPKT_i --------------------------
	.section	.nv.info._ZN17fastertransformer41ldk_calibrate_quantize_weight_per_channelIfEEvPaPfPKT_i,"",@"SHT_CUDA_INFO"
	.sectionflags	@""
	.align	4


	//----- nvinfo : EIATTR_CUDA_API_VERSION
	.align		4
        /*0000*/ 	.byte	0x04, 0x37
        /*0002*/ 	.short	(.L_114 - .L_113)
.L_113:
        /*0004*/ 	.word	0x00000082


	//----- nvinfo : EIATTR_KPARAM_INFO
	.align		4
.L_114:
        /*0008*/ 	.byte	0x04, 0x17
        /*000a*/ 	.short	(.L_116 - .L_115)
.L_115:
        /*000c*/ 	.word	0x00000000
        /*0010*/ 	.short	0x0003
        /*0012*/ 	.short	0x0018
        /*0014*/ 	.byte	0x00, 0xf0, 0x11, 0x00


	//----- nvinfo : EIATTR_KPARAM_INFO
	.align		4
.L_116:
        /*0018*/ 	.byte	0x04, 0x17
        /*001a*/ 	.short	(.L_118 - .L_117)
.L_117:
        /*001c*/ 	.word	0x00000000
        /*0020*/ 	.short	0x0002
        /*0022*/ 	.short	0x0010
        /*0024*/ 	.byte	0x00, 0xf5, 0x21, 0x00


	//----- nvinfo : EIATTR_KPARAM_INFO
	.align		4
.L_118:
        /*0028*/ 	.byte	0x04, 0x17
        /*002a*/ 	.short	(.L_120 - .L_119)
.L_119:
        /*002c*/ 	.word	0x00000000
        /*0030*/ 	.short	0x0001
        /*0032*/ 	.short	0x0008
        /*0034*/ 	.byte	0x00, 0xf5, 0x21, 0x00


	//----- nvinfo : EIATTR_KPARAM_INFO
	.align		4
.L_120:
        /*0038*/ 	.byte	0x04, 0x17
        /*003a*/ 	.short	(.L_122 - .L_121)
.L_121:
        /*003c*/ 	.word	0x00000000
        /*0040*/ 	.short	0x0000
        /*0042*/ 	.short	0x0000
        /*0044*/ 	.byte	0x00, 0xf5, 0x21, 0x00


	//----- nvinfo : EIATTR_SPARSE_MMA_MASK
	.align		4
.L_122:
        /*0048*/ 	.byte	0x03, 0x50
        /*004a*/ 	.short	0x0000


	//----- nvinfo : EIATTR_MAXREG_COUNT
	.align		4
        /*004c*/ 	.byte	0x03, 0x1b
        /*004e*/ 	.short	0x00ff


	//----- nvinfo : EIATTR_NUM_BARRIERS
	.align		4
        /*0050*/ 	.byte	0x02, 0x4c
        /*0052*/ 	.byte	0x01
	.zero		1


	//----- nvinfo : EIATTR_MERCURY_ISA_VERSION
	.align		4
        /*0054*/ 	.byte	0x03, 0x5f
        /*0056*/ 	.short	0x0101


	//----- nvinfo : EIATTR_COOP_GROUP_MASK_REGIDS
	.align		4
        /*0058*/ 	.byte	0x04, 0x29
        /*005a*/ 	.short	(.L_124 - .L_123)


	//   ....[0]....
.L_123:
        /*005c*/ 	.word	0xffffffff


	//   ....[1]....
        /*0060*/ 	.word	0xffffffff


	//   ....[2]....
        /*0064*/ 	.word	0xffffffff


	//   ....[3]....
        /*0068*/ 	.word	0xffffffff


	//   ....[4]....
        /*006c*/ 	.word	0xffffffff


	//   ....[5]....
        /*0070*/ 	.word	0xffffffff


	//   ....[6]....
        /*0074*/ 	.word	0xffffffff


	//   ....[7]....
        /*0078*/ 	.word	0xffffffff


	//   ....[8]....
        /*007c*/ 	.word	0xffffffff


	//   ....[9]....
        /*0080*/ 	.word	0xffffffff


	//----- nvinfo : EIATTR_COOP_GROUP_INSTR_OFFSETS
	.align		4
.L_124:
        /*0084*/ 	.byte	0x04, 0x28
        /*0086*/ 	.short	(.L_126 - .L_125)


	//   ....[0]....
.L_125:
        /*0088*/ 	.word	0x00000190


	//   ....[1]....
        /*008c*/ 	.word	0x00000200


	//   ....[2]....
        /*0090*/ 	.word	0x00000270


	//   ....[3]....
        /*0094*/ 	.word	0x000002a0


	//   ....[4]....
        /*0098*/ 	.word	0x00000300


	//   ....[5]....
        /*009c*/ 	.word	0x000003b0


	//   ....[6]....
        /*00a0*/ 	.word	0x000003e0


	//   ....[7]....
        /*00a4*/ 	.word	0x00000420


	//   ....[8]....
        /*00a8*/ 	.word	0x00000440


	//   ....[9]....
        /*00ac*/ 	.word	0x00000460


	//----- nvinfo : EIATTR_VRC_CTA_INIT_COUNT
	.align		4
.L_126:
        /*00b0*/ 	.byte	0x02, 0x4a
	.zero		1
	.zero		1


	//----- nvinfo : EIATTR_EXIT_INSTR_OFFSETS
	.align		4
        /*00b4*/ 	.byte	0x04, 0x1c
        /*00b6*/ 	.short	(.L_128 - .L_127)


	//   ....[0]....
.L_127:
        /*00b8*/ 	.word	0x000004c0


	//   ....[1]....
        /*00bc*/ 	.word	0x00000600


	//----- nvinfo : EIATTR_CRS_STACK_SIZE
	.align		4
.L_128:
        /*00c0*/ 	.byte	0x04, 0x1e
        /*00c2*/ 	.short	(.L_130 - .L_129)
.L_129:
        /*00c4*/ 	.word	0x00000000


	//----- nvinfo : EIATTR_CBANK_PARAM_SIZE
	.align		4
.L_130:
        /*00c8*/ 	.byte	0x03, 0x19
        /*00ca*/ 	.short	0x001c


	//----- nvinfo : EIATTR_PARAM_CBANK
	.align		4
        /*00cc*/ 	.byte	0x04, 0x0a
        /*00ce*/ 	.short	(.L_132 - .L_131)
	.align		4
.L_131:
        /*00d0*/ 	.word	index@(.nv.constant0._ZN17fastertransformer41ldk_calibrate_quantize_weight_per_channelIfEEvPaPfPKT_i)
        /*00d4*/ 	.short	0x0380
        /*00d6*/ 	.short	0x001c


	//----- nvinfo : EIATTR_SW_WAR
	.align		4
.L_132:
        /*00d8*/ 	.byte	0x04, 0x36
        /*00da*/ 	.short	(.L_134 - .L_133)
.L_133:
        /*00dc*/ 	.word	0x00000008
.L_134:


//--------------------- .nv.info._ZN17fastertransformer32ldn_calibrate_weight_per_channelI6__halfEEvPfPKT_ii --------------------------
	.section	.nv.info._ZN17fastertransformer32ldn_calibrate_weight_per_channelI6__halfEEvPfPKT_ii,"",@"SHT_CUDA_INFO"
	.sectionflags	@""
	.align	4


	//----- nvinfo : EIATTR_CUDA_API_VERSION
	.align		4
        /*0000*/ 	.byte	0x04, 0x37
        /*0002*/ 	.short	(.L_136 - .L_135)
.L_135:
        /*0004*/ 	.word	0x00000082


	//----- nvinfo : EIATTR_KPARAM_INFO
	.align		4
.L_136:
        /*0008*/ 	.byte	0x04, 0x17
        /*000a*/ 	.short	(.L_138 - .L_137)
.L_137:
        /*000c*/ 	.word	0x00000000
        /*0010*/ 	.short	0x0003
        /*0012*/ 	.short	0x0014
        /*0014*/ 	.byte	0x00, 0xf0, 0x11, 0x00


	//----- nvinfo : EIATTR_KPARAM_INFO
	.align		4
.L_138:
        /*0018*/ 	.byte	0x04, 0x17
        /*001a*/ 	.short	(.L_140 - .L_139)
.L_139:
        /*001c*/ 	.word	0x00000000
        /*0020*/ 	.short	0x0002
        /*0022*/ 	.short	0x0010
        /*0024*/ 	.byte	0x00, 0xf0, 0x11, 0x00


	//----- nvinfo : EIATTR_KPARAM_INFO
	.align		4
.L_140:
        /*0028*/ 	.byte	0x04, 0x17
        /*002a*/ 	.short	(.L_142 - .L_141)
.L_141:
        /*002c*/ 	.word	0x00000000
        /*0030*/ 	.short	0x0001
        /*0032*/ 	.short	0x0008
        /*0034*/ 	.byte	0x00, 0xf5, 0x21, 0x00


	//----- nvinfo : EIATTR_KPARAM_INFO
	.align		4
.L_142:
        /*0038*/ 	.byte	0x04, 0x17
        /*003a*/ 	.short	(.L_144 - .L_143)
.L_143:
        /*003c*/ 	.word	0x00000000
        /*0040*/ 	.short	0x0000
        /*0042*/ 	.short	0x0000
        /*0044*/ 	.byte	0x00, 0xf5, 0x21, 0x00


	//----- nvinfo : EIATTR_SPARSE_MMA_MASK
	.align		4
.L_144:
        /*0048*/ 	.byte	0x03, 0x50
        /*004a*/ 	.short	0x0000


	//----- nvinfo : EIATTR_MAXREG_COUNT
	.align		4
        /*004c*/ 	.byte	0x03, 0x1b
        /*004e*/ 	.short	0x00ff


	//----- nvinfo : EIATTR_NUM_BARRIERS
	.align		4
        /*0050*/ 	.byte	0x02, 0x4c
        /*0052*/ 	.byte	0x01
	.zero		1


	//----- nvinfo : EIATTR_MERCURY_ISA_VERSION
	.align		4
        /*0054*/ 	.byte	0x03, 0x5f
        /*0056*/ 	.short	0x0101


	//----- nvinfo : EIATTR_COOP_GROUP_MASK_REGIDS
	.align		4
        /*0058*/ 	.byte	0x04, 0x29
        /*005a*/ 	.short	(.L_146 - .L_145)


	//   ....[0]....
.L_145:
        /*005c*/ 	.word	0xffffffff


	//   ....[1]....
        /*0060*/ 	.word	0xffffffff


	//   ....[2]....
        /*0064*/ 	.word	0xffffffff


	//   ....[3]....
        /*0068*/ 	.word	0xffffffff


	//   ....[4]....
        /*006c*/ 	.word	0xffffffff


	//   ....[5]....
        /*0070*/ 	.word	0xffffffff


	//   ....[6]....
        /*0074*/ 	.word	0xffffffff


	//   ....[7]....
        /*0078*/ 	.word	0xffffffff


	//   ....[8]....
        /*007c*/ 	.word	0xffffffff


	//   ....[9]....
        /*0080*/ 	.word	0xffffffff


	//----- nvinfo : EIATTR_COOP_GROUP_INSTR_OFFSETS
	.align		4
.L_146:
        /*0084*/ 	.byte	0x04, 0x28
        /*0086*/ 	.short	(.L_148 - .L_147)


	//   ....[0]....
.L_147:
        /*0088*/ 	.word	0x00000180


	//   ....[1]....
        /*008c*/ 	.word	0x000001f0


	//   ....[2]....
        /*0090*/ 	.word	0x00000250


	//   ....[3]....
        /*0094*/ 	.word	0x00000280


	//   ....[4]....
        /*0098*/ 	.word	0x000002d0


	//   ....[5]....
        /*009c*/ 	.word	0x00000350


	//   ....[6]....
        /*00a0*/ 	.word	0x00000370


	//   ....[7]....
        /*00a4*/ 	.word	0x00000390


	//   ....[8]....
        /*00a8*/ 	.word	0x000003b0


	//   ....[9]....
        /*00ac*/ 	.word	0x000003e0


	//----- nvinfo : EIATTR_VRC_CTA_INIT_COUNT
	.align		4
.L_148:
        /*00b0*/ 	.byte	0x02, 0x4a
	.zero		1
	.zero		1


	//----- nvinfo : EIATTR_EXIT_INSTR_OFFSETS
	.align		4
        /*00b4*/ 	.byte	0x04, 0x1c
        /*00b6*/ 	.short	(.L_150 - .L_149)


	//   ....[0]....
.L_149:
        /*00b8*/ 	.word	0x00000410


	//   ....[1]....
        /*00bc*/ 	.word	0x00000440


	//----- nvinfo : EIATTR_CRS_STACK_SIZE
	.align		4
.L_150:
        /*00c0*/ 	.byte	0x04, 0x1e
        /*00c2*/ 	.short	(.L_152 - .L_151)
.L_151:
        /*00c4*/ 	.word	0x00000000


	//----- nvinfo : EIATTR_CBANK_PARAM_SIZE
	.align		4
.L_152:
        /*00c8*/ 	.byte	0x03, 0x19
        /*00ca*/ 	.short	0x0018


	//----- nvinfo : EIATTR_PARAM_CBANK
	.align		4
        /*00cc*/ 	.byte	0x04, 0x0a
        /*00ce*/ 	.short	(.L_154 - .L_153)
	.align		4
.L_153:
        /*00d0*/ 	.word	index@(.nv.constant0._ZN17fastertransformer32ldn_calibrate_weight_per_channelI6__halfEEvPfPKT_ii)
        /*00d4*/ 	.short	0x0380
        /*00d6*/ 	.short	0x0018


	//----- nvinfo : EIATTR_SW_WAR
	.align		4
.L_154:
        /*00d8*/ 	.byte	0x04, 0x36
        /*00da*/ 	.short	(.L_156 - .L_155)
.L_155:
        /*00dc*/ 	.word	0x00000008
.L_156:


//--------------------- .nv.info._ZN17fastertransformer32ldn_calibrate_weight_per_channelIfEEvPfPKT_ii --------------------------
	.section	.nv.info._ZN17fastertransformer32ldn_calibrate_weight_per_channelIfEEvPfPKT_ii,"",@"SHT_CUDA_INFO"
	.sectionflags	@""
	.align	4


	//----- nvinfo : EIATTR_CUDA_API_VERSION
	.align		4
        /*0000*/ 	.byte	0x04, 0x37
        /*0002*/ 	.short	(.L_158 - .L_157)
.L_157:
        /*0004*/ 	.word	0x00000082


	//----- nvinfo : EIATTR_KPARAM_INFO
	.align		4
.L_158:
        /*0008*/ 	.byte	0x04, 0x17
        /*000a*/ 	.short	(.L_160 - .L_159)
.L_159:
        /*000c*/ 	.word	0x00000000
        /*0010*/ 	.short	0x0003
        /*0012*/ 	.short	0x0014
        /*0014*/ 	.byte	0x00, 0xf0, 0x11, 0x00


	//----- nvinfo : EIATTR_KPARAM_INFO
	.align		4
.L_160:
        /*0018*/ 	.byte	0x04, 0x17
        /*001a*/ 	.short	(.L_162 - .L_161)
.L_161:
        /*001c*/ 	.word	0x00000000
        /*0020*/ 	.short	0x0002
        /*0022*/ 	.short	0x0010
        /*0024*/ 	.byte	0x00, 0xf0, 0x11, 0x00


	//----- nvinfo : EIATTR_KPARAM_INFO
	.align		4
.L_162:
        /*0028*/ 	.byte	0x04, 0x17
        /*002a*/ 	.short	(.L_164 - .L_163)
.L_163:
        /*002c*/ 	.word	0x00000000
        /*0030*/ 	.short	0x0001
        /*0032*/ 	.short	0x0008
        /*0034*/ 	.byte	0x00, 0xf5, 0x21, 0x00


	//----- nvinfo : EIATTR_KPARAM_INFO
	.align		4
.L_164:
        /*0038*/ 	.byte	0x04, 0x17
        /*003a*/ 	.short	(.L_166 - .L_165)
.L_165:
        /*003c*/ 	.word	0x00000000
        /*0040*/ 	.short	0x0000
        /*0042*/ 	.short	0x0000
        /*0044*/ 	.byte	0x00, 0xf5, 0x21, 0x00


	//----- nvinfo : EIATTR_SPARSE_MMA_MASK
	.align		4
.L_166:
        /*0048*/ 	.byte	0x03, 0x50
        /*004a*/ 	.short	0x0000


	//----- nvinfo : EIATTR_MAXREG_COUNT
	.align		4
        /*004c*/ 	.byte	0x03, 0x1b
        /*004e*/ 	.short	0x00ff


	//----- nvinfo : EIATTR_NUM_BARRIERS
	.align		4
        /*0050*/ 	.byte	0x02, 0x4c
        /*0052*/ 	.byte	0x01
	.zero		1


	//----- nvinfo : EIATTR_MERCURY_ISA_VERSION
	.align		4
        /*0054*/ 	.byte	0x03, 0x5f
        /*0056*/ 	.short	0x0101


	//----- nvinfo : EIATTR_COOP_GROUP_MASK_REGIDS
	.align		4
        /*0058*/ 	.byte	0x04, 0x29
        /*005a*/ 	.short	(.L_168 - .L_167)


	//   ....[0]....
.L_167:
        /*005c*/ 	.word	0xffffffff


	//   ....[1]....
        /*0060*/ 	.word	0xffffffff


	//   ....[2]....
        /*0064*/ 	.word	0xffffffff


	//   ....[3]....
        /*0068*/ 	.word	0xffffffff


	//   ....[4]....
        /*006c*/ 	.word	0xffffffff


	//   ....[5]....
        /*0070*/ 	.word	0xffffffff


	//   ....[6]....
        /*0074*/ 	.word	0xffffffff


	//   ....[7]....
        /*0078*/ 	.word	0xffffffff


	//   ....[8]....
        /*007c*/ 	.word	0xffffffff


	//   ....[9]....
        /*0080*/ 	.word	0xffffffff


	//----- nvinfo : EIATTR_COOP_GROUP_INSTR_OFFSETS
	.align		4
.L_168:
        /*0084*/ 	.byte	0x04, 0x28
        /*0086*/ 	.short	(.L_170 - .L_169)


	//   ....[0]....
.L_169:
        /*0088*/ 	.word	0x00000170


	//   ....[1]....
        /*008c*/ 	.word	0x000001e0


	//   ....[2]....
        /*0090*/ 	.word	0x00000240


	//   ....[3]....
        /*0094*/ 	.word	0x00000270


	//   ....[4]....
        /*0098*/ 	.word	0x000002c0


	//   ....[5]....
        /*009c*/ 	.word	0x00000340


	//   ....[6]....
        /*00a0*/ 	.word	0x00000360


	//   ....[7]....
        /*00a4*/ 	.word	0x00000380


	//   ....[8]....
        /*00a8*/ 	.word	0x000003a0


	//   ....[9]....
        /*00ac*/ 	.word	0x000003d0


	//----- nvinfo : EIATTR_VRC_CTA_INIT_COUNT
	.align		4
.L_170:
        /*00b0*/ 	.byte	0x02, 0x4a
	.zero		1
	.zero		1


	//----- nvinfo : EIATTR_EXIT_INSTR_OFFSETS
	.align		4
        /*00b4*/ 	.byte	0x04, 0x1c
        /*00b6*/ 	.short	(.L_172 - .L_171)


	//   ....[0]....
.L_171:
        /*00b8*/ 	.word	0x00000400


	//   ....[1]....
        /*00bc*/ 	.word	0x00000430


	//----- nvinfo : EIATTR_CRS_STACK_SIZE
	.align		4
.L_172:
        /*00c0*/ 	.byte	0x04, 0x1e
        /*00c2*/ 	.short	(.L_174 - .L_173)
.L_173:
        /*00c4*/ 	.word	0x00000000


	//----- nvinfo : EIATTR_CBANK_PARAM_SIZE
	.align		4
.L_174:
        /*00c8*/ 	.byte	0x03, 0x19
        /*00ca*/ 	.short	0x0018


	//----- nvinfo : EIATTR_PARAM_CBANK
	.align		4
        /*00cc*/ 	.byte	0x04, 0x0a
        /*00ce*/ 	.short	(.L_176 - .L_175)
	.align		4
.L_175:
        /*00d0*/ 	.word	index@(.nv.constant0._ZN17fastertransformer32ldn_calibrate_weight_per_channelIfEEvPfPKT_ii)
        /*00d4*/ 	.short	0x0380
        /*00d6*/ 	.short	0x0018


	//----- nvinfo : EIATTR_SW_WAR
	.align		4
.L_176:
        /*00d8*/ 	.byte	0x04, 0x36
        /*00da*/ 	.short	(.L_178 - .L_177)
.L_177:
        /*00dc*/ 	.word	0x00000008
.L_178:


//--------------------- .nv.callgraph             --------------------------
	.section	.nv.callgraph,"",@"SHT_CUDA_CALLGRAPH"
	.align	4
	.sectionentsize	8
	.align		4
        /*0000*/ 	.word	0x00000000
	.align		4
        /*0004*/ 	.word	0xffffffff
	.align		4
        /*0008*/ 	.word	0x00000000
	.align		4
        /*000c*/ 	.word	0xfffffffe
	.align		4
        /*0010*/ 	.word	0x00000000
	.align		4
        /*0014*/ 	.word	0xfffffffd
	.align		4
        /*0018*/ 	.word	0x00000000
	.align		4
        /*001c*/ 	.word	0xfffffffc


//--------------------- .nv.constant4             --------------------------
	.section	.nv.constant4,"a",@progbits
	.align	8
	.align		8
.nv.constant4:
        /*0000*/ 	.dword	precalc_xorwow_matrix
	.align		8
        /*0008*/ 	.dword	precalc_xorwow_offset_matrix
	.align		8
        /*0010*/ 	.dword	mrg32k3aM1
	.align		8
        /*0018*/ 	.dword	mrg32k3aM2
	.align		8
        /*0020*/ 	.dword	mrg32k3aM1SubSeq
	.align		8
        /*0028*/ 	.dword	mrg32k3aM2SubSeq
	.align		8
        /*0030*/ 	.dword	mrg32k3aM1Seq
	.align		8
        /*0038*/ 	.dword	mrg32k3aM2Seq
	.align		8
        /*0040*/ 	.dword	_ZN72_INTERNAL_cb73566d_36_calibrate_quantize_weight_kernels_cu_d71c890f_31824cuda3std3__474_GLOBAL__N__cb73566d_36_calibrate_quantize_weight_kernels_cu_d71c890f_31826ignoreE
	.align		8
        /*0048*/ 	.dword	_ZN72_INTERNAL_cb73566d_36_calibrate_quantize_weight_kernels_cu_d71c890f_31824cuda3std3__45__cpo5beginE
	.align		8
        /*0050*/ 	.dword	_ZN72_INTERNAL_cb73566d_36_calibrate_quantize_weight_kernels_cu_d71c890f_31824cuda3std3__45__cpo3endE
	.align		8
        /*0058*/ 	.dword	_ZN72_INTERNAL_cb73566d_36_calibrate_quantize_weight_kernels_cu_d71c890f_31824cuda3std3__45__cpo6cbeginE
	.align		8
        /*0060*/ 	.dword	_ZN72_INTERNAL_cb73566d_36_calibrate_quantize_weight_kernels_cu_d71c890f_31824cuda3std3__45__cpo4cendE
	.align		8
        /*0068*/ 	.dword	_ZN72_INTERNAL_cb73566d_36_calibrate_quantize_weight_kernels_cu_d71c890f_31824cuda3std3__419piecewise_constructE
	.align		8
        /*0070*/ 	.dword	_ZN72_INTERNAL_cb73566d_36_calibrate_quantize_weight_kernels_cu_d71c890f_31824cuda3std3__48in_placeE
	.align		8
        /*0078*/ 	.dword	_ZN72_INTERNAL_cb73566d_36_calibrate_quantize_weight_kernels_cu_d71c890f_31824cuda3std6ranges3__45__cpo4swapE
	.align		8
        /*0080*/ 	.dword	_ZN72_INTERNAL_cb73566d_36_calibrate_quantize_weight_kernels_cu_d71c890f_31824cuda3std6ranges3__45__cpo9iter_moveE
	.align		8
        /*0088*/ 	.dword	_ZN72_INTERNAL_cb73566d_36_calibrate_quantize_weight_kernels_cu_d71c890f_31824cuda3std6ranges3__45__cpo7advanceE


//--------------------- .nv.constant3             --------------------------
	.section	.nv.constant3,"a",@progbits
	.align	8
.nv.constant3:
	.type		__cr_lgamma_table,@object
	.size		__cr_lgamma_table,(.L_8 - __cr_lgamma_table)
__cr_lgamma_table:
        /*0000*/ 	.byte	0x00, 0x00, 0x00, 0x00, 0x00, 0x00, 0x00, 0x00, 0x00, 0x00, 0x00, 0x00, 0x00, 0x00, 0x00, 0x00
        /*0010*/ 	.byte	0xef, 0x39, 0xfa, 0xfe, 0x42, 0x2e, 0xe6, 0x3f, 0x02, 0x20, 0x2a, 0xfa, 0x0b, 0xab, 0xfc, 0x3f
        /*0020*/ 	.byte	0xf9, 0x2c, 0x92, 0x7c, 0xa7, 0x6c, 0x09, 0x40, 0xc9, 0x79, 0x44, 0x3c, 0x64, 0x26, 0x13, 0x40
        /*0030*/ 	.byte	0xca, 0x01, 0xcf, 0x3a, 0x27, 0x51, 0x1a, 0x40, 0x30, 0xcc, 0x2d, 0xf3, 0xe1, 0x0c, 0x21, 0x40
        /*0040*/ 	.byte	0x0d, 0xb7, 0xfc, 0x82, 0x8e, 0x35, 0x25, 0x40
.L_8:


//--------------------- .text._ZN17fastertransformer41ldn_transpose_quantize_weight_per_channelI6__halfEEvPaPKfPKT_ii --------------------------
	.section	.text._ZN17fastertransformer41ldn_transpose_quantize_weight_per_channelI6__halfEEvPaPKfPKT_ii,"ax",@progbits
	.align	128
        .global         _ZN17fastertransformer41ldn_transpose_quantize_weight_per_channelI6__halfEEvPaPKfPKT_ii
        .type           _ZN17fastertransformer41ldn_transpose_quantize_weight_per_channelI6__halfEEvPaPKfPKT_ii,@function
        .size           _ZN17fastertransformer41ldn_transpose_quantize_weight_per_channelI6__halfEEvPaPKfPKT_ii,(.L_x_20 - _ZN17fastertransformer41ldn_transpose_quantize_weight_per_channelI6__halfEEvPaPKfPKT_ii)
        .other          _ZN17fastertransformer41ldn_transpose_quantize_weight_per_channelI6__halfEEvPaPKfPKT_ii,@"STO_CUDA_ENTRY STV_DEFAULT"
_ZN17fastertransformer41ldn_transpose_quantize_weight_per_channelI6__halfEEvPaPKfPKT_ii:
.text._ZN17fastertransformer41ldn_transpose_quantize_weight_per_channelI6__halfEEvPaPKfPKT_ii:
[----:B------:R-:W-:Y:S01]  /*0000*/  LDC R1, c[0x0][0x37c] ;  /* 0x0000df00ff017b82 */ /* 0x000fe20000000800 */
[----:B------:R-:W0:Y:S01]  /*0010*/  S2R R11, SR_TID.Y ;  /* 0x00000000000b7919 */ /* 0x000e220000002200 */
[----:B------:R-:W1:Y:S01]  /*0020*/  LDCU.64 UR6, c[0x0][0x398] ;  /* 0x00007300ff0677ac */ /* 0x000e620008000a00 */
[----:B------:R-:W0:Y:S01]  /*0030*/  S2R R4, SR_CTAID.Y ;  /* 0x0000000000047919 */ /* 0x000e220000002600 */
[----:B------:R-:W2:Y:S01]  /*0040*/  LDCU.64 UR4, c[0x0][0x358] ;  /* 0x00006b00ff0477ac */ /* 0x000ea20008000a00 */
[----:B------:R-:W3:Y:S01]  /*0050*/  S2R R9, SR_TID.X ;  /* 0x0000000000097919 */ /* 0x000ee20000002100 */
[----:B------:R-:W3:Y:S01]  /*0060*/  S2R R6, SR_CTAID.X ;  /* 0x0000000000067919 */ /* 0x000ee20000002500 */
[----:B0-----:R-:W-:-:S05]  /*0070*/  IMAD R5, R4, 0x20, R11 ;  /* 0x0000002004057824 */ /* 0x001fca00078e020b */
[----:B-1----:R-:W-:Y:S01]  /*0080*/  ISETP.GE.AND P0, PT, R5, UR6, PT ;  /* 0x0000000605007c0c */ /* 0x002fe2000bf06270 */
[----:B---3--:R-:W-:-:S05]  /*0090*/  IMAD R0, R6, 0x20, R9 ;  /* 0x0000002006007824 */ /* 0x008fca00078e0209 */
[----:B------:R-:W-:-:S13]  /*00a0*/  ISETP.GE.OR P0, PT, R0, UR7, P0 ;  /* 0x0000000700007c0c */ /* 0x000fda0008706670 */
[----:B------:R-:W0:Y:S01]  /*00b0*/  @!P0 LDC.64 R2, c[0x0][0x390] ;  /* 0x0000e400ff028b82 */ /* 0x000e220000000a00 */
[----:B------:R-:W-:-:S04]  /*00c0*/  @!P0 IMAD R5, R5, UR7, R0 ;  /* 0x0000000705058c24 */ /* 0x000fc8000f8e0200 */
[----:B0-----:R-:W-:-:S06]  /*00d0*/  @!P0 IMAD.WIDE R2, R5, 0x2, R2 ;  /* 0x0000000205028825 */ /* 0x001fcc00078e0202 */
[----:B--2---:R-:W2:Y:S01]  /*00e0*/  @!P0 LDG.E.U16 R3, desc[UR4][R2.64] ;  /* 0x0000000402038981 */ /* 0x004ea2000c1e1500 */
[----:B------:R-:W-:Y:S02]  /*00f0*/  @!P0 MOV R0, 0x400 ;  /* 0x0000040000008802 */ /* 0x000fe40000000f00 */
[----:B------:R-:W-:Y:S01]  /*0100*/  LEA R4, R4, R9, 0x5 ;  /* 0x0000000904047211 */ /* 0x000fe200078e28ff */
[----:B------:R-:W0:Y:S03]  /*0110*/  @!P0 S2R R5, SR_CgaCtaId ;  /* 0x0000000000058919 */ /* 0x000e260000008800 */
[----:B------:R-:W-:Y:S02]  /*0120*/  ISETP.GE.AND P1, PT, R4, UR6, PT ;  /* 0x0000000604007c0c */ /* 0x000fe4000bf26270 */
[----:B0-----:R-:W-:Y:S01]  /*0130*/  @!P0 LEA R0, R5, R0, 0x18 ;  /* 0x0000000005008211 */ /* 0x001fe200078ec0ff */
[----:B------:R-:W-:-:S04]  /*0140*/  IMAD R5, R6, 0x20, R11 ;  /* 0x0000002006057824 */ /* 0x000fc800078e020b */
[----:B------:R-:W-:Y:S01]  /*0150*/  @!P0 IMAD R0, R9, 0x42, R0 ;  /* 0x0000004209008824 */ /* 0x000fe200078e0200 */
[----:B------:R-:W-:-:S04]  /*0160*/  ISETP.GE.OR P1, PT, R5, UR7, P1 ;  /* 0x0000000705007c0c */ /* 0x000fc80008f26670 */
[----:B------:R-:W-:-:S05]  /*0170*/  @!P0 LEA R0, R11, R0, 0x1 ;  /* 0x000000000b008211 */ /* 0x000fca00078e08ff */
[----:B--2---:R0:W-:Y:S01]  /*0180*/  @!P0 STS.U16 [R0], R3 ;  /* 0x0000000300008388 */ /* 0x0041e20000000400 */
[----:B------:R-:W-:Y:S06]  /*0190*/  BAR.SYNC.DEFER_BLOCKING 0x0 ;  /* 0x0000000000007b1d */ /* 0x000fec0000010000 */
[----:B------:R-:W-:Y:S05]  /*01a0*/  @P1 EXIT ;  /* 0x000000000000194d */ /* 0x000fea0003800000 */
[----:B0-----:R-:W0:Y:S01]  /*01b0*/  LDC.64 R2, c[0x0][0x388] ;  /* 0x0000e200ff027b82 */ /* 0x001e220000000a00 */
[----:B------:R-:W1:Y:S01]  /*01c0*/  S2R R13, SR_CgaCtaId ;  /* 0x00000000000d7919 */ /* 0x000e620000008800 */
[----:B------:R-:W-:Y:S01]  /*01d0*/  MOV R0, 0x400 ;  /* 0x0000040000007802 */ /* 0x000fe20000000f00 */
[----:B------:R-:W2:Y:S01]  /*01e0*/  LDCU.64 UR8, c[0x0][0x380] ;  /* 0x00007000ff0877ac */ /* 0x000ea20008000a00 */
[----:B0-----:R-:W-:-:S05]  /*01f0*/  IMAD.WIDE R2, R5, 0x4, R2 ;  /* 0x0000000405027825 */ /* 0x001fca00078e0202 */
[----:B------:R2:W3:Y:S01]  /*0200*/  LDG.E R7, desc[UR4][R2.64] ;  /* 0x0000000402077981 */ /* 0x0004e2000c1e1900 */
[----:B------:R-:W-:Y:S01]  /*0210*/  IMAD R4, R5, UR6, R4 ;  /* 0x0000000605047c24 */ /* 0x000fe2000f8e0204 */
[----:B-1----:R-:W-:-:S05]  /*0220*/  LEA R0, R13, R0, 0x18 ;  /* 0x000000000d007211 */ /* 0x002fca00078ec0ff */
[----:B------:R-:W-:Y:S01]  /*0230*/  IMAD R0, R11, 0x42, R0 ;  /* 0x000000420b007824 */ /* 0x000fe200078e0200 */
[----:B--2---:R-:W-:-:S03]  /*0240*/  IADD3 R2, P0, PT, R4, UR8, RZ ;  /* 0x0000000804027c10 */ /* 0x004fc6000ff1e0ff */
[----:B------:R-:W-:Y:S01]  /*0250*/  IMAD R0, R9, 0x2, R0 ;  /* 0x0000000209007824 */ /* 0x000fe200078e0200 */
[----:B------:R-:W-:-:S05]  /*0260*/  LEA.HI.X.SX32 R3, R4, UR9, 0x1, P0 ;  /* 0x0000000904037c11 */ /* 0x000fca00080f0eff */
[----:B------:R-:W0:Y:S02]  /*0270*/  LDS.U16 R0, [R0] ;  /* 0x0000000000007984 */ /* 0x000e240000000400 */
[----:B0-----:R-:W-:Y:S01]  /*0280*/  HADD2.F32 R6, -RZ, R0.H0_H0 ;  /* 0x20000000ff067230 */ /* 0x001fe20000004100 */
[----:B---3--:R-:W0:Y:S04]  /*0290*/  MUFU.RCP R7, R7 ;  /* 0x0000000700077308 */ /* 0x008e280000001000 */
[----:B0-----:R-:W-:-:S04]  /*02a0*/  FMUL.FTZ R6, R6, R7 ;  /* 0x0000000706067220 */ /* 0x001fc80000410000 */
[----:B------:R-:W0:Y:S02]  /*02b0*/  F2I.S8.NTZ R5, R6 ;  /* 0x0000000600057305 */ /* 0x000e240000202100 */
[----:B0-----:R-:W-:Y:S01]  /*02c0*/  STG.E.U8 desc[UR4][R2.64], R5 ;  /* 0x0000000502007986 */ /* 0x001fe2000c101104 */
[----:B------:R-:W-:Y:S05]  /*02d0*/  EXIT ;  /* 0x000000000000794d */ /* 0x000fea0003800000 */
.L_x_0:
[----:B------:R-:W-:-:S00]  /*02e0*/  BRA `(.L_x_0) ;  /* 0xfffffffc00fc7947 */ /* 0x000fc0000383ffff */
[----:B------:R-:W-:-:S00]  /*02f0*/  NOP ;  /* 0x0000000000007918 */ /* 0x000fc00000000000 */
        /* <DEDUP_REMOVED lines=8> */
.L_x_20:


//--------------------- .text._ZN17fastertransformer41ldn_transpose_quantize_weight_per_channelIfEEvPaPKfPKT_ii --------------------------
	.section	.text._ZN17fastertransformer41ldn_transpose_quantize_weight_per_channelIfEEvPaPKfPKT_ii,"ax",@progbits
	.align	128
        .global         _ZN17fastertransformer41ldn_transpose_quantize_weight_per_channelIfEEvPaPKfPKT_ii
        .type           _ZN17fastertransformer41ldn_transpose_quantize_weight_per_channelIfEEvPaPKfPKT_ii,@function
        .size           _ZN17fastertransformer41ldn_transpose_quantize_weight_per_channelIfEEvPaPKfPKT_ii,(.L_x_21 - _ZN17fastertransformer41ldn_transpose_quantize_weight_per_channelIfEEvPaPKfPKT_ii)
        .other          _ZN17fastertransformer41ldn_transpose_quantize_weight_per_channelIfEEvPaPKfPKT_ii,@"STO_CUDA_ENTRY STV_DEFAULT"
_ZN17fastertransformer41ldn_transpose_quantize_weight_per_channelIfEEvPaPKfPKT_ii:
.text._ZN17fastertransformer41ldn_transpose_quantize_weight_per_channelIfEEvPaPKfPKT_ii:
        /* <DEDUP_REMOVED lines=14> */
[----:B--2---:R-:W2:Y:S01]  /*00e0*/  @!P0 LDG.E R2, desc[UR4][R2.64] ;  /* 0x0000000402028981 */ /* 0x004ea2000c1e1900 */
[----:B------:R-:W-:Y:S01]  /*00f0*/  @!P0 MOV R0, 0x400 ;  /* 0x0000040000008802 */ /* 0x000fe20000000f00 */
[----:B------:R-:W-:Y:S01]  /*0100*/  IMAD R7, R6, 0x20, R11 ;  /* 0x0000002006077824 */ /* 0x000fe200078e020b */
[----:B------:R-:W-:Y:S01]  /*0110*/  LEA R4, R4, R9, 0x5 ;  /* 0x0000000904047211 */ /* 0x000fe200078e28ff */
[----:B------:R-:W0:Y:S03]  /*0120*/  @!P0 S2R R5, SR_CgaCtaId ;  /* 0x0000000000058919 */ /* 0x000e260000008800 */
[----:B------:R-:W-:-:S04]  /*0130*/  ISETP.GE.AND P1, PT, R4, UR6, PT ;  /* 0x0000000604007c0c */ /* 0x000fc8000bf26270 */
[----:B------:R-:W-:Y:S02]  /*0140*/  ISETP.GE.OR P1, PT, R7, UR7, P1 ;  /* 0x0000000707007c0c */ /* 0x000fe40008f26670 */
[----:B0-----:R-:W-:-:S05]  /*0150*/  @!P0 LEA R0, R5, R0, 0x18 ;  /* 0x0000000005008211 */ /* 0x001fca00078ec0ff */
[----:B------:R-:W-:-:S05]  /*0160*/  @!P0 IMAD R0, R9, 0x84, R0 ;  /* 0x0000008409008824 */ /* 0x000fca00078e0200 */
[----:B------:R-:W-:-:S05]  /*0170*/  @!P0 LEA R5, R11, R0, 0x2 ;  /* 0x000000000b058211 */ /* 0x000fca00078e10ff */
[----:B--2---:R0:W-:Y:S01]  /*0180*/  @!P0 STS [R5], R2 ;  /* 0x0000000205008388 */ /* 0x0041e20000000800 */
        /* <DEDUP_REMOVED lines=14> */
[----:B------:R-:W0:Y:S01]  /*0270*/  LDS R0, [R0] ;  /* 0x0000000000007984 */ /* 0x000e220000000800 */
[----:B---3--:R-:W0:Y:S02]  /*0280*/  MUFU.RCP R5, R5 ;  /* 0x0000000500057308 */ /* 0x008e240000001000 */
[----:B0-----:R-:W-:-:S06]  /*0290*/  FMUL.FTZ R6, R0, R5 ;  /* 0x0000000500067220 */ /* 0x001fcc0000410000 */
[----:B------:R-:W0:Y:S02]  /*02a0*/  F2I.S8.NTZ R7, R6 ;  /* 0x0000000600077305 */ /* 0x000e240000202100 */
[----:B0-----:R-:W-:Y:S01]  /*02b0*/  STG.E.U8 desc[UR4][R2.64], R7 ;  /* 0x0000000702007986 */ /* 0x001fe2000c101104 */
[----:B------:R-:W-:Y:S05]  /*02c0*/  EXIT ;  /* 0x000000000000794d */ /* 0x000fea0003800000 */
.L_x_1:
        /* <DEDUP_REMOVED lines=11> */
.L_x_21:


//--------------------- .text._ZN17fastertransformer41ldk_calibrate_quantize_weight_per_channelI6__halfEEvPaPfPKT_i --------------------------
	.section	.text._ZN17fastertransformer41ldk_calibrate_quantize_weight_per_channelI6__halfEEvPaPfPKT_i,"ax",@progbits
	.align	128
        .global         _ZN17fastertransformer41ldk_calibrate_quantize_weight_per_channelI6__halfEEvPaPfPKT_i
        .type           _ZN17fastertransformer41ldk_calibrate_quantize_weight_per_channelI6__halfEEvPaPfPKT_i,@function
        .size           _ZN17fastertransformer41ldk_calibrate_quantize_weight_per_channelI6__halfEEvPaPfPKT_i,(.L_x_22 - _ZN17fastertransformer41ldk_calibrate_quantize_weight_per_channelI6__halfEEvPaPfPKT_i)
        .other          _ZN17fastertransformer41ldk_calibrate_quantize_weight_per_channelI6__halfEEvPaPfPKT_i,@"STO_CUDA_ENTRY STV_DEFAULT"
_ZN17fastertransformer41ldk_calibrate_quantize_weight_per_channelI6__halfEEvPaPfPKT_i:
.text._ZN17fastertransformer41ldk_calibrate_quantize_weight_per_channelI6__halfEEvPaPfPKT_i:
[----:B------:R-:W-:Y:S01]  /*0000*/  LDC R1, c[0x0][0x37c] ;  /* 0x0000df00ff017b82 */ /* 0x000fe20000000800 */
[----:B------:R-:W0:Y:S01]  /*0010*/  S2R R5, SR_TID.X ;  /* 0x0000000000057919 */ /* 0x000e220000002100 */
[----:B------:R-:W1:Y:S06]  /*0020*/  LDCU UR4, c[0x0][0x398] ;  /* 0x00007300ff0477ac */ /* 0x000e6c0008000800 */
[----:B------:R-:W2:Y:S01]  /*0030*/  LDC.64 R2, c[0x0][0x390] ;  /* 0x0000e400ff027b82 */ /* 0x000ea20000000a00 */
[----:B------:R-:W-:Y:S01]  /*0040*/  BSSY.RECONVERGENT B0, `(.L_x_2) ;  /* 0x0000017000007945 */ /* 0x000fe20003800200 */
[----:B------:R-:W3:Y:S01]  /*0050*/  S2R R7, SR_CTAID.X ;  /* 0x0000000000077919 */ /* 0x000ee20000002500 */
[----:B------:R-:W4:Y:S01]  /*0060*/  LDCU.64 UR6, c[0x0][0x358] ;  /* 0x00006b00ff0677ac */ /* 0x000f220008000a00 */
[----:B------:R-:W-:Y:S01]  /*0070*/  PRMT R6, RZ, 0x7610, R6 ;  /* 0x00007610ff067816 */ /* 0x000fe20000000006 */
[----:B-1----:R-:W-:-:S05]  /*0080*/  IMAD.U32 R4, RZ, RZ, UR4 ;  /* 0x00000004ff047e24 */ /* 0x002fca000f8e00ff */
[-C--:B0-----:R-:W-:Y:S01]  /*0090*/  ISETP.GE.AND P0, PT, R5, R4.reuse, PT ;  /* 0x000000040500720c */ /* 0x081fe20003f06270 */
[----:B---3--:R-:W-:-:S04]  /*00a0*/  IMAD R0, R7, R4, RZ ;  /* 0x0000000407007224 */ /* 0x008fc800078e02ff */
[----:B--2---:R-:W-:-:S08]  /*00b0*/  IMAD.WIDE R2, R0, 0x2, R2 ;  /* 0x0000000200027825 */ /* 0x004fd000078e0202 */
[----:B----4-:R-:W-:Y:S05]  /*00c0*/  @P0 BRA `(.L_x_3) ;  /* 0x0000000000380947 */ /* 0x010fea0003800000 */
[----:B------:R-:W0:Y:S01]  /*00d0*/  LDC R10, c[0x0][0x360] ;  /* 0x0000d800ff0a7b82 */ /* 0x000e220000000800 */
[----:B------:R-:W-:Y:S01]  /*00e0*/  IMAD.MOV.U32 R11, RZ, RZ, R5 ;  /* 0x000000ffff0b7224 */ /* 0x000fe200078e0005 */
[----:B------:R-:W-:-:S06]  /*00f0*/  PRMT R6, RZ, 0x7610, R6 ;  /* 0x00007610ff067816 */ /* 0x000fcc0000000006 */
[----:B------:R-:W1:Y:S02]  /*0100*/  LDC R4, c[0x0][0x398] ;  /* 0x0000e600ff047b82 */ /* 0x000e640000000800 */
.L_x_4:
[----:B------:R-:W-:-:S06]  /*0110*/  IMAD.WIDE R8, R11, 0x2, R2 ;  /* 0x000000020b087825 */ /* 0x000fcc00078e0202 */
[----:B------:R-:W2:Y:S01]  /*0120*/  LDG.E.U16 R9, desc[UR6][R8.64] ;  /* 0x0000000608097981 */ /* 0x000ea2000c1e1500 */
[----:B0-----:R-:W-:-:S05]  /*0130*/  IMAD.IADD R11, R10, 0x1, R11 ;  /* 0x000000010a0b7824 */ /* 0x001fca00078e020b */
[----:B-1----:R-:W-:Y:S02]  /*0140*/  ISETP.GE.AND P1, PT, R11, R4, PT ;  /* 0x000000040b00720c */ /* 0x002fe40003f26270 */
[----:B--2---:R-:W-:-:S13]  /*0150*/  HSETP2.GT.AND P0, PT, R9.H0_H0, RZ.H0_H0, PT ;  /* 0x200000ff09007234 */ /* 0x004fda0003f04800 */
[----:B------:R-:W-:-:S05]  /*0160*/  @!P0 HADD2 R12, -R9.H0_H0, -RZ.H0_H0 ;  /* 0xa00000ff090c8230 */ /* 0x000fca0000000900 */
[----:B------:R-:W-:-:S05]  /*0170*/  @!P0 PRMT R9, R12, 0x5410, RZ ;  /* 0x000054100c098816 */ /* 0x000fca00000000ff */
[----:B------:R-:W-:-:S05]  /*0180*/  HSETP2.GT.AND P0, PT, R6.H0_H0, R9.H0_H0, PT ;  /* 0x2000000906007234 */ /* 0x000fca0003f04800 */
[----:B------:R-:W-:Y:S01]  /*0190*/  SEL R6, R6, R9, !P0 ;  /* 0x0000000906067207 */ /* 0x000fe20004000000 */
[----:B------:R-:W-:Y:S07]  /*01a0*/  @!P1 BRA `(.L_x_4) ;  /* 0xfffffffc00d89947 */ /* 0x000fee000383ffff */
.L_x_3:
[----:B------:R-:W-:Y:S05]  /*01b0*/  BSYNC.RECONVERGENT B0 ;  /* 0x0000000000007941 */ /* 0x000fea0003800200 */
.L_x_2:
[----:B------:R-:W-:Y:S01]  /*01c0*/  HADD2.F32 R6, -RZ, R6.H0_H0 ;  /* 0x20000006ff067230 */ /* 0x000fe20000004100 */
[----:B------:R-:W0:Y:S01]  /*01d0*/  LDCU UR8, c[0x0][0x360] ;  /* 0x00006c00ff0877ac */ /* 0x000e220008000800 */
[----:B------:R-:W-:Y:S02]  /*01e0*/  I2FP.F32.U32 R12, R5 ;  /* 0x00000005000c7245 */ /* 0x000fe40000201000 */
[----:B------:R-:W-:Y:S01]  /*01f0*/  LOP3.LUT P0, R14, R5, 0x1f, RZ, 0xc0, !PT ;  /* 0x0000001f050e7812 */ /* 0x000fe2000780c0ff */
[----:B------:R-:W1:Y:S01]  /*0200*/  SHFL.BFLY PT, R9, R6, 0x10, 0x1f ;  /* 0x0e001f0006097f89 */ /* 0x000e6200000e0000 */
[----:B0-----:R-:W-:-:S05]  /*0210*/  I2FP.F32.U32 R10, UR8 ;  /* 0x00000008000a7c45 */ /* 0x001fca0008201000 */
[----:B------:R-:W-:Y:S01]  /*0220*/  FMUL.FTZ R13, R10, 0.03125 ;  /* 0x3d0000000a0d7820 */ /* 0x000fe20000410000 */
[----:B-1----:R-:W-:-:S04]  /*0230*/  FMNMX.FTZ R9, R6, R9, !PT ;  /* 0x0000000906097209 */ /* 0x002fc80007810000 */
[----:B------:R-:W-:Y:S02]  /*0240*/  FSETP.GT.FTZ.AND P1, PT, R13, R12, PT ;  /* 0x0000000c0d00720b */ /* 0x000fe40003f34000 */
[----:B------:R-:W0:Y:S01]  /*0250*/  @!P0 S2R R13, SR_CgaCtaId ;  /* 0x00000000000d8919 */ /* 0x000e220000008800 */
[----:B------:R-:W-:Y:S01]  /*0260*/  @!P0 MOV R6, 0x400 ;  /* 0x0000040000068802 */ /* 0x000fe20000000f00 */
[----:B------:R-:W1:Y:S04]  /*0270*/  SHFL.BFLY PT, R8, R9, 0x8, 0x1f ;  /* 0x0d001f0009087f89 */ /* 0x000e6800000e0000 */
[----:B------:R-:W-:-:S05]  /*0280*/  @!P0 VIADD R6, R6, 0x4 ;  /* 0x0000000406068836 */ /* 0x000fca0000000000 */
[----:B------:R-:W2:Y:S01]  /*0290*/  @P1 S2R R15, SR_CgaCtaId ;  /* 0x00000000000f1919 */ /* 0x000ea20000008800 */
[----:B-1----:R-:W-:Y:S02]  /*02a0*/  FMNMX.FTZ R8, R9, R8, !PT ;  /* 0x0000000809087209 */ /* 0x002fe40007810000 */
[----:B0-----:R-:W-:-:S03]  /*02b0*/  @!P0 LEA R6, R13, R6, 0x18 ;  /* 0x000000060d068211 */ /* 0x001fc600078ec0ff */
[----:B------:R-:W0:Y:S01]  /*02c0*/  SHFL.BFLY PT, R11, R8, 0x4, 0x1f ;  /* 0x0c801f00080b7f89 */ /* 0x000e2200000e0000 */
[----:B------:R-:W-:Y:S02]  /*02d0*/  @!P0 LEA.HI R6, R5, R6, RZ, 0x1d ;  /* 0x0000000605068211 */ /* 0x000fe400078fe8ff */
[----:B0-----:R-:W-:Y:S02]  /*02e0*/  FMNMX.FTZ R11, R8, R11, !PT ;  /* 0x0000000b080b7209 */ /* 0x001fe40007810000 */
[----:B------:R-:W-:-:S03]  /*02f0*/  @P1 MOV R8, 0x400 ;  /* 0x0000040000081802 */ /* 0x000fc60000000f00 */
[----:B------:R-:W0:Y:S02]  /*0300*/  SHFL.BFLY PT, R10, R11, 0x2, 0x1f ;  /* 0x0c401f000b0a7f89 */ /* 0x000e2400000e0000 */
[----:B------:R-:W-:Y:S01]  /*0310*/  @P1 VIADD R8, R8, 0x4 ;  /* 0x0000000408081836 */ /* 0x000fe20000000000 */
[----:B0-----:R-:W-:-:S04]  /*0320*/  FMNMX.FTZ R10, R11, R10, !PT ;  /* 0x0000000a0b0a7209 */ /* 0x001fc80007810000 */
[----:B--2---:R-:W-:Y:S01]  /*0330*/  @P1 LEA R11, R15, R8, 0x18 ;  /* 0x000000080f0b1211 */ /* 0x004fe200078ec0ff */
[----:B------:R-:W-:Y:S01]  /*0340*/  IMAD.MOV.U32 R8, RZ, RZ, -0x1f528714 ;  /* 0xe0ad78ecff087424 */ /* 0x000fe200078e00ff */
[----:B------:R-:W0:Y:S02]  /*0350*/  SHFL.BFLY PT, R9, R10, 0x1, 0x1f ;  /* 0x0c201f000a097f89 */ /* 0x000e2400000e0000 */
[----:B0-----:R-:W-:Y:S01]  /*0360*/  FMNMX.FTZ R15, R10, R9, !PT ;  /* 0x000000090a0f7209 */ /* 0x001fe20007810000 */
[----:B------:R-:W-:-:S04]  /*0370*/  @P1 IMAD R9, R14, 0x4, R11 ;  /* 0x000000040e091824 */ /* 0x000fc800078e020b */
[----:B------:R-:W-:Y:S01]  /*0380*/  @!P0 STS [R6], R15 ;  /* 0x0000000f06008388 */ /* 0x000fe20000000800 */
[----:B------:R-:W-:Y:S01]  /*0390*/  BAR.SYNC.DEFER_BLOCKING 0x0 ;  /* 0x0000000000007b1d */ /* 0x000fe20000010000 */
[----:B------:R-:W-:-:S13]  /*03a0*/  ISETP.NE.AND P0, PT, R5, RZ, PT ;  /* 0x000000ff0500720c */ /* 0x000fda0003f05270 */
[----:B------:R-:W0:Y:S01]  /*03b0*/  @!P0 S2R R17, SR_CgaCtaId ;  /* 0x0000000000118919 */ /* 0x000e220000008800 */
[----:B------:R-:W-:Y:S01]  /*03c0*/  @!P0 MOV R14, 0x400 ;  /* 0x00000400000e8802 */ /* 0x000fe20000000f00 */
[----:B------:R-:W1:Y:S01]  /*03d0*/  @P1 LDS R8, [R9] ;  /* 0x0000000009081984 */ /* 0x000e620000000800 */
[----:B------:R-:W-:-:S03]  /*03e0*/  ISETP.GE.AND P1, PT, R5, R4, PT ;  /* 0x000000040500720c */ /* 0x000fc60003f26270 */
[----:B-1----:R-:W1:Y:S02]  /*03f0*/  SHFL.BFLY PT, R11, R8, 0x10, 0x1f ;  /* 0x0e001f00080b7f89 */ /* 0x002e6400000e0000 */
[----:B-1----:R-:W-:Y:S02]  /*0400*/  FMNMX.FTZ R11, R11, R8, !PT ;  /* 0x000000080b0b7209 */ /* 0x002fe40007810000 */
[----:B------:R-:W1:Y:S03]  /*0410*/  LDC.64 R8, c[0x0][0x388] ;  /* 0x0000e200ff087b82 */ /* 0x000e660000000a00 */
[----:B------:R-:W2:Y:S01]  /*0420*/  SHFL.BFLY PT, R10, R11, 0x8, 0x1f ;  /* 0x0d001f000b0a7f89 */ /* 0x000ea200000e0000 */
[----:B-1----:R-:W-:Y:S01]  /*0430*/  IMAD.WIDE.U32 R6, R7, 0x4, R8 ;  /* 0x0000000407067825 */ /* 0x002fe200078e0008 */
[----:B0-----:R-:W-:Y:S02]  /*0440*/  @!P0 LEA R8, R17, R14, 0x18 ;  /* 0x0000000e11088211 */ /* 0x001fe400078ec0ff */
[----:B--2---:R-:W-:-:S05]  /*0450*/  FMNMX.FTZ R10, R11, R10, !PT ;  /* 0x0000000a0b0a7209 */ /* 0x004fca0007810000 */
[----:B------:R-:W0:Y:S02]  /*0460*/  SHFL.BFLY PT, R13, R10, 0x4, 0x1f ;  /* 0x0c801f000a0d7f89 */ /* 0x000e2400000e0000 */
[----:B0-----:R-:W-:-:S05]  /*0470*/  FMNMX.FTZ R13, R10, R13, !PT ;  /* 0x0000000d0a0d7209 */ /* 0x001fca0007810000 */
[----:B------:R-:W0:Y:S02]  /*0480*/  SHFL.BFLY PT, R12, R13, 0x2, 0x1f ;  /* 0x0c401f000d0c7f89 */ /* 0x000e2400000e0000 */
[----:B0-----:R-:W-:-:S05]  /*0490*/  FMNMX.FTZ R12, R13, R12, !PT ;  /* 0x0000000c0d0c7209 */ /* 0x001fca0007810000 */
[----:B------:R-:W0:Y:S02]  /*04a0*/  SHFL.BFLY PT, R15, R12, 0x1, 0x1f ;  /* 0x0c201f000c0f7f89 */ /* 0x000e2400000e0000 */
[----:B0-----:R-:W-:-:S05]  /*04b0*/  FMNMX.FTZ R15, R12, R15, !PT ;  /* 0x0000000f0c0f7209 */ /* 0x001fca0007810000 */
[----:B------:R-:W-:Y:S01]  /*04c0*/  @!P0 FMUL.FTZ R9, R15, 0.0078740157186985015869 ;  /* 0x3c0102040f098820 */ /* 0x000fe20000410000 */
[----:B------:R0:W-:Y:S04]  /*04d0*/  @!P0 STS [R8], R15 ;  /* 0x0000000f08008388 */ /* 0x0001e80000000800 */
[----:B------:R0:W-:Y:S01]  /*04e0*/  @!P0 STG.E desc[UR6][R6.64], R9 ;  /* 0x0000000906008986 */ /* 0x0001e2000c101906 */
[----:B------:R-:W-:Y:S06]  /*04f0*/  BAR.SYNC.DEFER_BLOCKING 0x0 ;  /* 0x0000000000007b1d */ /* 0x000fec0000010000 */
[----:B------:R-:W-:Y:S05]  /*0500*/  @P1 EXIT ;  /* 0x000000000000194d */ /* 0x000fea0003800000 */
[----:B------:R-:W1:Y:S01]  /*0510*/  S2UR UR5, SR_CgaCtaId ;  /* 0x00000000000579c3 */ /* 0x000e620000008800 */
[----:B------:R-:W-:Y:S01]  /*0520*/  UMOV UR4, 0x400 ;  /* 0x0000040000047882 */ /* 0x000fe20000000000 */
[----:B------:R-:W-:Y:S01]  /*0530*/  SHF.R.S32.HI R12, RZ, 0x1f, R0 ;  /* 0x0000001fff0c7819 */ /* 0x000fe20000011400 */
[----:B-1----:R-:W-:-:S09]  /*0540*/  ULEA UR4, UR5, UR4, 0x18 ;  /* 0x0000000405047291 */ /* 0x002fd2000f8ec0ff */
[----:B0-----:R-:W0:Y:S02]  /*0550*/  LDS R6, [UR4] ;  /* 0x00000004ff067984 */ /* 0x001e240008000800 */
[----:B------:R-:W1:Y:S02]  /*0560*/  LDCU.64 UR4, c[0x0][0x380] ;  /* 0x00007000ff0477ac */ /* 0x000e640008000a00 */
[----:B01----:R0:W2:Y:S02]  /*0570*/  MUFU.RCP R13, R6 ;  /* 0x00000006000d7308 */ /* 0x0030a40000001000 */
.L_x_5:
[----:B0-----:R-:W-:-:S06]  /*0580*/  IMAD.WIDE R6, R5, 0x2, R2 ;  /* 0x0000000205067825 */ /* 0x001fcc00078e0202 */
[----:B------:R-:W3:Y:S01]  /*0590*/  LDG.E.U16 R6, desc[UR6][R6.64] ;  /* 0x0000000606067981 */ /* 0x000ee2000c1e1500 */
[----:B-1----:R-:W-:Y:S01]  /*05a0*/  SHF.R.S32.HI R9, RZ, 0x1f, R5 ;  /* 0x0000001fff097819 */ /* 0x002fe20000011405 */
[----:B---3--:R-:W-:-:S05]  /*05b0*/  HADD2.F32 R8, -RZ, R6.H0_H0 ;  /* 0x20000006ff087230 */ /* 0x008fca0000004100 */
[----:B------:R-:W-:-:S04]  /*05c0*/  FMUL.FTZ R8, R8, 127 ;  /* 0x42fe000008087820 */ /* 0x000fc80000410000 */
[----:B--2---:R-:W-:Y:S01]  /*05d0*/  FMUL.FTZ R10, R8, R13 ;  /* 0x0000000d080a7220 */ /* 0x004fe20000410000 */
[C---:B------:R-:W-:Y:S01]  /*05e0*/  IADD3 R8, P0, P1, R5.reuse, UR4, R0 ;  /* 0x0000000405087c10 */ /* 0x040fe2000f91e000 */
[----:B------:R-:W-:Y:S02]  /*05f0*/  VIADD R5, R5, UR8 ;  /* 0x0000000805057c36 */ /* 0x000fe40008000000 */
[----:B------:R-:W0:Y:S01]  /*0600*/  F2I.S8.NTZ R11, R10 ;  /* 0x0000000a000b7305 */ /* 0x000e220000202100 */
[----:B------:R-:W-:Y:S02]  /*0610*/  IADD3.X R9, PT, PT, R9, UR5, R12, P0, P1 ;  /* 0x0000000509097c10 */ /* 0x000fe400087e240c */
[----:B------:R-:W-:-:S03]  /*0620*/  ISETP.GE.AND P0, PT, R5, R4, PT ;  /* 0x000000040500720c */ /* 0x000fc60003f06270 */
[----:B0-----:R1:W-:Y:S10]  /*0630*/  STG.E.U8 desc[UR6][R8.64], R11 ;  /* 0x0000000b08007986 */ /* 0x0013f4000c101106 */
[----:B------:R-:W-:Y:S05]  /*0640*/  @!P0 BRA `(.L_x_5) ;  /* 0xfffffffc00cc8947 */ /* 0x000fea000383ffff */
[----:B------:R-:W-:Y:S05]  /*0650*/  EXIT ;  /* 0x000000000000794d */ /* 0x000fea0003800000 */
.L_x_6:
        /* <DEDUP_REMOVED lines=10> */
.L_x_22:


//--------------------- .text._ZN17fastertransformer41ldk_calibrate_quantize_weight_per_channelIfEEvPaPfPKT_i --------------------------
	.section	.text._ZN17fastertransformer41ldk_calibrate_quantize_weight_per_channelIfEEvPaPfPKT_i,"ax",@progbits
	.align	128
        .global         _ZN17fastertransformer41ldk_calibrate_quantize_weight_per_channelIfEEvPaPfPKT_i
        .type           _ZN17fastertransformer41ldk_calibrate_quantize_weight_per_channelIfEEvPaPfPKT_i,@function
        .size           _ZN17fastertransformer41ldk_calibrate_quantize_weight_per_channelIfEEvPaPfPKT_i,(.L_x_23 - _ZN17fastertransformer41ldk_calibrate_quantize_weight_per_channelIfEEvPaPfPKT_i)
        .other          _ZN17fastertransformer41ldk_calibrate_quantize_weight_per_channelIfEEvPaPfPKT_i,@"STO_CUDA_ENTRY STV_DEFAULT"
_ZN17fastertransformer41ldk_calibrate_quantize_weight_per_channelIfEEvPaPfPKT_i:
.text._ZN17fastertransformer41ldk_calibrate_quantize_weight_per_channelIfEEvPaPfPKT_i:
[----:B------:R-:W-:Y:S01]  /*0000*/  LDC R1, c[0x0][0x37c] ;  /* 0x0000df00ff017b82 */ /* 0x000fe20000000800 */
[----:B------:R-:W0:Y:S01]  /*0010*/  S2R R5, SR_TID.X ;  /* 0x0000000000057919 */ /* 0x000e220000002100 */
[----:B------:R-:W0:Y:S06]  /*0020*/  LDCU UR9, c[0x0][0x398] ;  /* 0x00007300ff0977ac */ /* 0x000e2c0008000800 */
[----:B------:R-:W1:Y:S01]  /*0030*/  LDC.64 R2, c[0x0][0x390] ;  /* 0x0000e400ff027b82 */ /* 0x000e620000000a00 */
[----:B------:R-:W-:Y:S01]  /*0040*/  BSSY.RECONVERGENT B0, `(.L_x_7) ;  /* 0x0000014000007945 */ /* 0x000fe20003800200 */
[----:B------:R-:W2:Y:S01]  /*0050*/  S2R R4, SR_CTAID.X ;  /* 0x0000000000047919 */ /* 0x000ea20000002500 */
[----:B------:R-:W3:Y:S01]  /*0060*/  LDCU.64 UR6, c[0x0][0x358] ;  /* 0x00006b00ff0677ac */ /* 0x000ee20008000a00 */
[----:B------:R-:W-:Y:S01]  /*0070*/  IMAD.MOV.U32 R8, RZ, RZ, RZ ;  /* 0x000000ffff087224 */ /* 0x000fe200078e00ff */
[----:B0-----:R-:W-:Y:S01]  /*0080*/  ISETP.GE.AND P0, PT, R5, UR9, PT ;  /* 0x0000000905007c0c */ /* 0x001fe2000bf06270 */
[----:B--2---:R-:W-:-:S04]  /*0090*/  IMAD R0, R4, UR9, RZ ;  /* 0x0000000904007c24 */ /* 0x004fc8000f8e02ff */
[----:B-1----:R-:W-:-:S08]  /*00a0*/  IMAD.WIDE R2, R0, 0x4, R2 ;  /* 0x0000000400027825 */ /* 0x002fd000078e0202 */
[----:B---3--:R-:W-:Y:S05]  /*00b0*/  @P0 BRA `(.L_x_8) ;  /* 0x0000000000300947 */ /* 0x008fea0003800000 */
[----:B------:R-:W0:Y:S01]  /*00c0*/  LDC R10, c[0x0][0x360] ;  /* 0x0000d800ff0a7b82 */ /* 0x000e220000000800 */
[----:B------:R-:W-:Y:S02]  /*00d0*/  IMAD.MOV.U32 R8, RZ, RZ, RZ ;  /* 0x000000ffff087224 */ /* 0x000fe400078e00ff */
[----:B------:R-:W-:-:S07]  /*00e0*/  IMAD.MOV.U32 R9, RZ, RZ, R5 ;  /* 0x000000ffff097224 */ /* 0x000fce00078e0005 */
.L_x_9:
[----:B------:R-:W-:-:S05]  /*00f0*/  IMAD.WIDE R6, R9, 0x4, R2 ;  /* 0x0000000409067825 */ /* 0x000fca00078e0202 */
[----:B------:R-:W2:Y:S01]  /*0100*/  LDG.E R11, desc[UR6][R6.64] ;  /* 0x00000006060b7981 */ /* 0x000ea2000c1e1900 */
[----:B0-----:R-:W-:-:S05]  /*0110*/  IMAD.IADD R9, R10, 0x1, R9 ;  /* 0x000000010a097824 */ /* 0x001fca00078e0209 */
[----:B------:R-:W-:Y:S02]  /*0120*/  ISETP.GE.AND P1, PT, R9, UR9, PT ;  /* 0x0000000909007c0c */ /* 0x000fe4000bf26270 */
[----:B--2---:R-:W-:-:S13]  /*0130*/  FSETP.GT.FTZ.AND P0, PT, R11, RZ, PT ;  /* 0x000000ff0b00720b */ /* 0x004fda0003f14000 */
[----:B------:R-:W-:-:S05]  /*0140*/  @!P0 FADD.FTZ R11, -R11, -RZ ;  /* 0x800000ff0b0b8221 */ /* 0x000fca0000010100 */
[----:B------:R-:W-:-:S04]  /*0150*/  FSETP.GT.FTZ.AND P0, PT, R8, R11, PT ;  /* 0x0000000b0800720b */ /* 0x000fc80003f14000 */
[----:B------:R-:W-:Y:S01]  /*0160*/  FSEL R8, R11, R8, P0 ;  /* 0x000000080b087208 */ /* 0x000fe20000000000 */
[----:B------:R-:W-:Y:S08]  /*0170*/  @!P1 BRA `(.L_x_9) ;  /* 0xfffffffc00dc9947 */ /* 0x000ff0000383ffff */
.L_x_8:
[----:B------:R-:W-:Y:S05]  /*0180*/  BSYNC.RECONVERGENT B0 ;  /* 0x0000000000007941 */ /* 0x000fea0003800200 */
.L_x_7:
[----:B------:R-:W0:Y:S01]  /*0190*/  SHFL.BFLY PT, R7, R8, 0x10, 0x1f ;  /* 0x0e001f0008077f89 */ /* 0x000e2200000e0000 */
[----:B------:R-:W1:Y:S01]  /*01a0*/  LDCU UR8, c[0x0][0x360] ;  /* 0x00006c00ff0877ac */ /* 0x000e620008000800 */
[----:B------:R-:W-:Y:S02]  /*01b0*/  I2FP.F32.U32 R11, R5 ;  /* 0x00000005000b7245 */ /* 0x000fe40000201000 */
[----:B-1----:R-:W-:Y:S02]  /*01c0*/  I2FP.F32.U32 R10, UR8 ;  /* 0x00000008000a7c45 */ /* 0x002fe40008201000 */
[----:B0-----:R-:W-:-:S03]  /*01d0*/  FMNMX.FTZ R7, R7, R8, !PT ;  /* 0x0000000807077209 */ /* 0x001fc60007810000 */
[----:B------:R-:W-:Y:S01]  /*01e0*/  FMUL.FTZ R12, R10, 0.03125 ;  /* 0x3d0000000a0c7820 */ /* 0x000fe20000410000 */
[----:B------:R-:W-:Y:S01]  /*01f0*/  LOP3.LUT P0, R8, R5, 0x1f, RZ, 0xc0, !PT ;  /* 0x0000001f05087812 */ /* 0x000fe2000780c0ff */
[----:B------:R-:W0:Y:S03]  /*0200*/  SHFL.BFLY PT, R6, R7, 0x8, 0x1f ;  /* 0x0d001f0007067f89 */ /* 0x000e2600000e0000 */
[----:B------:R-:W-:-:S09]  /*0210*/  FSETP.GT.FTZ.AND P1, PT, R12, R11, PT ;  /* 0x0000000b0c00720b */ /* 0x000fd20003f34000 */
[----:B------:R-:W1:Y:S04]  /*0220*/  @!P0 S2R R11, SR_CgaCtaId ;  /* 0x00000000000b8919 */ /* 0x000e680000008800 */
[----:B------:R-:W2:Y:S01]  /*0230*/  @P1 S2R R13, SR_CgaCtaId ;  /* 0x00000000000d1919 */ /* 0x000ea20000008800 */
[----:B------:R-:W-:-:S05]  /*0240*/  @P1 MOV R12, 0x400 ;  /* 0x00000400000c1802 */ /* 0x000fca0000000f00 */
[----:B------:R-:W-:Y:S01]  /*0250*/  @P1 VIADD R12, R12, 0x4 ;  /* 0x000000040c0c1836 */ /* 0x000fe20000000000 */
[----:B0-----:R-:W-:-:S05]  /*0260*/  FMNMX.FTZ R6, R7, R6, !PT ;  /* 0x0000000607067209 */ /* 0x001fca0007810000 */
[----:B------:R-:W0:Y:S02]  /*0270*/  SHFL.BFLY PT, R9, R6, 0x4, 0x1f ;  /* 0x0c801f0006097f89 */ /* 0x000e2400000e0000 */
[----:B0-----:R-:W-:Y:S02]  /*0280*/  FMNMX.FTZ R9, R6, R9, !PT ;  /* 0x0000000906097209 */ /* 0x001fe40007810000 */
[----:B------:R-:W-:-:S03]  /*0290*/  @!P0 MOV R6, 0x400 ;  /* 0x0000040000068802 */ /* 0x000fc60000000f00 */
[----:B------:R-:W0:Y:S02]  /*02a0*/  SHFL.BFLY PT, R10, R9, 0x2, 0x1f ;  /* 0x0c401f00090a7f89 */ /* 0x000e2400000e0000 */
[----:B------:R-:W-:-:S05]  /*02b0*/  @!P0 VIADD R6, R6, 0x4 ;  /* 0x0000000406068836 */ /* 0x000fca0000000000 */
[----:B-1----:R-:W-:-:S04]  /*02c0*/  @!P0 LEA R6, R11, R6, 0x18 ;  /* 0x000000060b068211 */ /* 0x002fc800078ec0ff */
[----:B------:R-:W-:Y:S02]  /*02d0*/  @!P0 LEA.HI R6, R5, R6, RZ, 0x1d ;  /* 0x0000000605068211 */ /* 0x000fe400078fe8ff */
[----:B0-----:R-:W-:Y:S02]  /*02e0*/  FMNMX.FTZ R10, R9, R10, !PT ;  /* 0x0000000a090a7209 */ /* 0x001fe40007810000 */
[----:B--2---:R-:W-:-:S03]  /*02f0*/  @P1 LEA R9, R13, R12, 0x18 ;  /* 0x0000000c0d091211 */ /* 0x004fc600078ec0ff */
[----:B------:R-:W0:Y:S02]  /*0300*/  SHFL.BFLY PT, R7, R10, 0x1, 0x1f ;  /* 0x0c201f000a077f89 */ /* 0x000e2400000e0000 */
[----:B------:R-:W-:Y:S01]  /*0310*/  @P1 IMAD R8, R8, 0x4, R9 ;  /* 0x0000000408081824 */ /* 0x000fe200078e0209 */
[----:B0-----:R-:W-:Y:S01]  /*0320*/  FMNMX.FTZ R13, R10, R7, !PT ;  /* 0x000000070a0d7209 */ /* 0x001fe20007810000 */
[----:B------:R-:W-:-:S04]  /*0330*/  IMAD.MOV.U32 R7, RZ, RZ, -0x1f528714 ;  /* 0xe0ad78ecff077424 */ /* 0x000fc800078e00ff */
[----:B------:R-:W-:Y:S01]  /*0340*/  @!P0 STS [R6], R13 ;  /* 0x0000000d06008388 */ /* 0x000fe20000000800 */
[----:B------:R-:W-:Y:S01]  /*0350*/  BAR.SYNC.DEFER_BLOCKING 0x0 ;  /* 0x0000000000007b1d */ /* 0x000fe20000010000 */
[----:B------:R-:W-:-:S13]  /*0360*/  ISETP.NE.AND P0, PT, R5, RZ, PT ;  /* 0x000000ff0500720c */ /* 0x000fda0003f05270 */
[----:B------:R-:W0:Y:S01]  /*0370*/  @!P0 S2R R15, SR_CgaCtaId ;  /* 0x00000000000f8919 */ /* 0x000e220000008800 */
[----:B------:R-:W-:Y:S01]  /*0380*/  @!P0 MOV R14, 0x400 ;  /* 0x00000400000e8802 */ /* 0x000fe20000000f00 */
[----:B------:R-:W1:Y:S01]  /*0390*/  @P1 LDS R7, [R8] ;  /* 0x0000000008071984 */ /* 0x000e620000000800 */
[----:B------:R-:W-:-:S03]  /*03a0*/  ISETP.GE.AND P1, PT, R5, UR9, PT ;  /* 0x0000000905007c0c */ /* 0x000fc6000bf26270 */
        /* <DEDUP_REMOVED lines=25> */
.L_x_10:
[----:B------:R-:W-:-:S06]  /*0540*/  IMAD.WIDE R6, R5, 0x4, R2 ;  /* 0x0000000405067825 */ /* 0x000fcc00078e0202 */
[----:B------:R-:W0:Y:S01]  /*0550*/  LDG.E R6, desc[UR6][R6.64] ;  /* 0x0000000606067981 */ /* 0x000e22000c1e1900 */
[----:B-1----:R-:W-:Y:S02]  /*0560*/  SHF.R.S32.HI R9, RZ, 0x1f, R5 ;  /* 0x0000001fff097819 */ /* 0x002fe40000011405 */
[C---:B------:R-:W-:Y:S01]  /*0570*/  IADD3 R8, P0, P1, R5.reuse, UR4, R0 ;  /* 0x0000000405087c10 */ /* 0x040fe2000f91e000 */
[----:B------:R-:W-:-:S03]  /*0580*/  VIADD R5, R5, UR8 ;  /* 0x0000000805057c36 */ /* 0x000fc60008000000 */
[----:B------:R-:W-:Y:S02]  /*0590*/  IADD3.X R9, PT, PT, R9, UR5, R10, P0, P1 ;  /* 0x0000000509097c10 */ /* 0x000fe400087e240a */
[----:B------:R-:W-:Y:S01]  /*05a0*/  ISETP.GE.AND P0, PT, R5, UR9, PT ;  /* 0x0000000905007c0c */ /* 0x000fe2000bf06270 */
[----:B0-----:R-:W-:-:S04]  /*05b0*/  FMUL.FTZ R4, R6, 127 ;  /* 0x42fe000006047820 */ /* 0x001fc80000410000 */
[----:B--2---:R-:W-:-:S04]  /*05c0*/  FMUL.FTZ R4, R4, R13 ;  /* 0x0000000d04047220 */ /* 0x004fc80000410000 */
[----:B------:R-:W0:Y:S02]  /*05d0*/  F2I.S8.NTZ R11, R4 ;  /* 0x00000004000b7305 */ /* 0x000e240000202100 */
[----:B0-----:R1:W-:Y:S02]  /*05e0*/  STG.E.U8 desc[UR6][R8.64], R11 ;  /* 0x0000000b08007986 */ /* 0x0013e4000c101106 */
[----:B------:R-:W-:Y:S05]  /*05f0*/  @!P0 BRA `(.L_x_10) ;  /* 0xfffffffc00d08947 */ /* 0x000fea000383ffff */
[----:B------:R-:W-:Y:S05]  /*0600*/  EXIT ;  /* 0x000000000000794d */ /* 0x000fea0003800000 */
.L_x_11:
        /* <DEDUP_REMOVED lines=15> */
.L_x_23:


//--------------------- .text._ZN17fastertransformer32ldn_calibrate_weight_per_channelI6__halfEEvPfPKT_ii --------------------------
	.section	.text._ZN17fastertransformer32ldn_calibrate_weight_per_channelI6__halfEEvPfPKT_ii,"ax",@progbits
	.align	128
        .global         _ZN17fastertransformer32ldn_calibrate_weight_per_channelI6__halfEEvPfPKT_ii
        .type           _ZN17fastertransformer32ldn_calibrate_weight_per_channelI6__halfEEvPfPKT_ii,@function
        .size           _ZN17fastertransformer32ldn_calibrate_weight_per_channelI6__halfEEvPfPKT_ii,(.L_x_24 - _ZN17fastertransformer32ldn_calibrate_weight_per_channelI6__halfEEvPfPKT_ii)
        .other          _ZN17fastertransformer32ldn_calibrate_weight_per_channelI6__halfEEvPfPKT_ii,@"STO_CUDA_ENTRY STV_DEFAULT"
_ZN17fastertransformer32ldn_calibrate_weight_per_channelI6__halfEEvPfPKT_ii:
.text._ZN17fastertransformer32ldn_calibrate_weight_per_channelI6__halfEEvPfPKT_ii:
[----:B------:R-:W-:Y:S01]  /*0000*/  LDC R1, c[0x0][0x37c] ;  /* 0x0000df00ff017b82 */ /* 0x000fe20000000800 */
[----:B------:R-:W0:Y:S01]  /*0010*/  S2R R0, SR_TID.X ;  /* 0x0000000000007919 */ /* 0x000e220000002100 */
[----:B------:R-:W0:Y:S01]  /*0020*/  LDCU UR7, c[0x0][0x390] ;  /* 0x00007200ff0777ac */ /* 0x000e220008000800 */
[----:B------:R-:W-:Y:S01]  /*0030*/  BSSY.RECONVERGENT B0, `(.L_x_12) ;  /* 0x0000014000007945 */ /* 0x000fe20003800200 */
[----:B------:R-:W-:Y:S01]  /*0040*/  IMAD.MOV.U32 R3, RZ, RZ, RZ ;  /* 0x000000ffff037224 */ /* 0x000fe200078e00ff */
[----:B------:R-:W1:Y:S01]  /*0050*/  S2R R2, SR_CTAID.X ;  /* 0x0000000000027919 */ /* 0x000e620000002500 */
[----:B------:R-:W2:Y:S01]  /*0060*/  LDCU.64 UR4, c[0x0][0x358] ;  /* 0x00006b00ff0477ac */ /* 0x000ea20008000a00 */
[----:B------:R-:W3:Y:S01]  /*0070*/  LDCU UR8, c[0x0][0x394] ;  /* 0x00007280ff0877ac */ /* 0x000ee20008000800 */
[----:B0-----:R-:W-:-:S13]  /*0080*/  ISETP.GE.AND P0, PT, R0, UR7, PT ;  /* 0x0000000700007c0c */ /* 0x001fda000bf06270 */
[----:B-123--:R-:W-:Y:S05]  /*0090*/  @P0 BRA `(.L_x_13) ;  /* 0x0000000000340947 */ /* 0x00efea0003800000 */
[----:B------:R-:W0:Y:S01]  /*00a0*/  LDC R10, c[0x0][0x360] ;  /* 0x0000d800ff0a7b82 */ /* 0x000e220000000800 */
[----:B------:R-:W-:Y:S02]  /*00b0*/  IMAD.MOV.U32 R3, RZ, RZ, RZ ;  /* 0x000000ffff037224 */ /* 0x000fe400078e00ff */
[----:B------:R-:W-:-:S05]  /*00c0*/  IMAD.MOV.U32 R9, RZ, RZ, R0 ;  /* 0x000000ffff097224 */ /* 0x000fca00078e0000 */
[----:B------:R-:W1:Y:S02]  /*00d0*/  LDC.64 R6, c[0x0][0x388] ;  /* 0x0000e200ff067b82 */ /* 0x000e640000000a00 */
.L_x_14:
[----:B------:R-:W-:-:S04]  /*00e0*/  IMAD R5, R9, UR8, R2 ;  /* 0x0000000809057c24 */ /* 0x000fc8000f8e0202 */
[----:B-1----:R-:W-:-:S06]  /*00f0*/  IMAD.WIDE R4, R5, 0x2, R6 ;  /* 0x0000000205047825 */ /* 0x002fcc00078e0206 */
[----:B------:R-:W2:Y:S01]  /*0100*/  LDG.E.U16 R4, desc[UR4][R4.64] ;  /* 0x0000000404047981 */ /* 0x000ea2000c1e1500 */
[----:B0-----:R-:W-:-:S05]  /*0110*/  IMAD.IADD R9, R10, 0x1, R9 ;  /* 0x000000010a097824 */ /* 0x001fca00078e0209 */
[----:B------:R-:W-:Y:S01]  /*0120*/  ISETP.GE.AND P1, PT, R9, UR7, PT ;  /* 0x0000000709007c0c */ /* 0x000fe2000bf26270 */
[----:B--2---:R-:W-:-:S05]  /*0130*/  HADD2.F32 R8, -RZ, R4.H0_H0 ;  /* 0x20000004ff087230 */ /* 0x004fca0000004100 */
[----:B------:R-:W-:-:S13]  /*0140*/  FSETP.GEU.FTZ.AND P0, PT, R3, |R8|, PT ;  /* 0x400000080300720b */ /* 0x000fda0003f1e000 */
[----:B------:R-:W-:Y:S01]  /*0150*/  @!P0 FADD.FTZ R3, |R8|, -RZ ;  /* 0x800000ff08038221 */ /* 0x000fe20000010200 */
[----:B------:R-:W-:Y:S06]  /*0160*/  @!P1 BRA `(.L_x_14) ;  /* 0xfffffffc00dc9947 */ /* 0x000fec000383ffff */
.L_x_13:
[----:B------:R-:W-:Y:S05]  /*0170*/  BSYNC.RECONVERGENT B0 ;  /* 0x0000000000007941 */ /* 0x000fea0003800200 */
.L_x_12:
        /* <DEDUP_REMOVED lines=11> */
[----:B------:R-:W-:Y:S02]  /*0230*/  @P1 MOV R9, 0x400 ;  /* 0x0000040000091802 */ /* 0x000fe40000000f00 */
[----:B0-----:R-:W-:-:S05]  /*0240*/  FMNMX.FTZ R5, R4, R5, !PT ;  /* 0x0000000504057209 */ /* 0x001fca0007810000 */
[----:B------:R-:W0:Y:S02]  /*0250*/  SHFL.BFLY PT, R6, R5, 0x4, 0x1f ;  /* 0x0c801f0005067f89 */ /* 0x000e2400000e0000 */
[----:B0-----:R-:W-:Y:S02]  /*0260*/  FMNMX.FTZ R6, R5, R6, !PT ;  /* 0x0000000605067209 */ /* 0x001fe40007810000 */
[----:B------:R-:W-:-:S03]  /*0270*/  @!P0 MOV R5, 0x400 ;  /* 0x0000040000058802 */ /* 0x000fc60000000f00 */
[----:B------:R-:W0:Y:S01]  /*0280*/  SHFL.BFLY PT, R7, R6, 0x2, 0x1f ;  /* 0x0c401f0006077f89 */ /* 0x000e2200000e0000 */
[----:B-1----:R-:W-:-:S04]  /*0290*/  @!P0 LEA R5, R8, R5, 0x18 ;  /* 0x0000000508058211 */ /* 0x002fc800078ec0ff */
[----:B------:R-:W-:Y:S02]  /*02a0*/  @!P0 LEA.HI R5, R0, R5, RZ, 0x1d ;  /* 0x0000000500058211 */ /* 0x000fe400078fe8ff */
[----:B0-----:R-:W-:Y:S02]  /*02b0*/  FMNMX.FTZ R7, R6, R7, !PT ;  /* 0x0000000706077209 */ /* 0x001fe40007810000 */
[----:B--2---:R-:W-:-:S03]  /*02c0*/  @P1 LEA R6, R10, R9, 0x18 ;  /* 0x000000090a061211 */ /* 0x004fc600078ec0ff */
[----:B------:R-:W0:Y:S02]  /*02d0*/  SHFL.BFLY PT, R4, R7, 0x1, 0x1f ;  /* 0x0c201f0007047f89 */ /* 0x000e2400000e0000 */
[----:B------:R-:W-:Y:S02]  /*02e0*/  @P1 IMAD R6, R3, 0x4, R6 ;  /* 0x0000000403061824 */ /* 0x000fe400078e0206 */
[----:B------:R-:W-:Y:S01]  /*02f0*/  IMAD.MOV.U32 R3, RZ, RZ, -0x1f528714 ;  /* 0xe0ad78ecff037424 */ /* 0x000fe200078e00ff */
[----:B0-----:R-:W-:-:S05]  /*0300*/  FMNMX.FTZ R12, R7, R4, !PT ;  /* 0x00000004070c7209 */ /* 0x001fca0007810000 */
[----:B------:R-:W-:Y:S01]  /*0310*/  @!P0 STS [R5], R12 ;  /* 0x0000000c05008388 */ /* 0x000fe20000000800 */
[----:B------:R-:W-:Y:S01]  /*0320*/  BAR.SYNC.DEFER_BLOCKING 0x0 ;  /* 0x0000000000007b1d */ /* 0x000fe20000010000 */
[----:B------:R-:W-:-:S05]  /*0330*/  ISETP.NE.AND P0, PT, R0, RZ, PT ;  /* 0x000000ff0000720c */ /* 0x000fca0003f05270 */
[----:B------:R-:W0:Y:S04]  /*0340*/  @P1 LDS R3, [R6] ;  /* 0x0000000006031984 */ /* 0x000e280000000800 */
[----:B0-----:R-:W0:Y:S02]  /*0350*/  SHFL.BFLY PT, R4, R3, 0x10, 0x1f ;  /* 0x0e001f0003047f89 */ /* 0x001e2400000e0000 */
[----:B0-----:R-:W-:-:S05]  /*0360*/  FMNMX.FTZ R7, R4, R3, !PT ;  /* 0x0000000304077209 */ /* 0x001fca0007810000 */
[----:B------:R-:W0:Y:S02]  /*0370*/  SHFL.BFLY PT, R4, R7, 0x8, 0x1f ;  /* 0x0d001f0007047f89 */ /* 0x000e2400000e0000 */
[----:B0-----:R-:W-:-:S05]  /*0380*/  FMNMX.FTZ R8, R7, R4, !PT ;  /* 0x0000000407087209 */ /* 0x001fca0007810000 */
[----:B------:R-:W0:Y:S02]  /*0390*/  SHFL.BFLY PT, R9, R8, 0x4, 0x1f ;  /* 0x0c801f0008097f89 */ /* 0x000e2400000e0000 */
[----:B0-----:R-:W-:-:S05]  /*03a0*/  FMNMX.FTZ R9, R8, R9, !PT ;  /* 0x0000000908097209 */ /* 0x001fca0007810000 */
[----:B------:R-:W0:Y:S02]  /*03b0*/  SHFL.BFLY PT, R4, R9, 0x2, 0x1f ;  /* 0x0c401f0009047f89 */ /* 0x000e2400000e0000 */
[----:B0-----:R-:W-:Y:S02]  /*03c0*/  FMNMX.FTZ R10, R9, R4, !PT ;  /* 0x00000004090a7209 */ /* 0x001fe40007810000 */
[----:B------:R-:W0:Y:S03]  /*03d0*/  LDC.64 R4, c[0x0][0x380] ;  /* 0x0000e000ff047b82 */ /* 0x000e260000000a00 */
[----:B------:R-:W1:Y:S01]  /*03e0*/  SHFL.BFLY PT, R11, R10, 0x1, 0x1f ;  /* 0x0c201f000a0b7f89 */ /* 0x000e6200000e0000 */
[----:B0-----:R-:W-:Y:S01]  /*03f0*/  IMAD.WIDE.U32 R2, R2, 0x4, R4 ;  /* 0x0000000402027825 */ /* 0x001fe200078e0004 */
[----:B-1----:R-:W-:Y:S01]  /*0400*/  FMNMX.FTZ R5, R10, R11, !PT ;  /* 0x0000000b0a057209 */ /* 0x002fe20007810000 */
[----:B------:R-:W-:Y:S06]  /*0410*/  @P0 EXIT ;  /* 0x000000000000094d */ /* 0x000fec0003800000 */
[----:B------:R-:W-:-:S05]  /*0420*/  FMUL.FTZ R5, R5, 0.0078740157186985015869 ;  /* 0x3c01020405057820 */ /* 0x000fca0000410000 */
[----:B------:R-:W-:Y:S01]  /*0430*/  STG.E desc[UR4][R2.64], R5 ;  /* 0x0000000502007986 */ /* 0x000fe2000c101904 */
[----:B------:R-:W-:Y:S05]  /*0440*/  EXIT ;  /* 0x000000000000794d */ /* 0x000fea0003800000 */
.L_x_15:
        /* <DEDUP_REMOVED lines=11> */
.L_x_24:


//--------------------- .text._ZN17fastertransformer32ldn_calibrate_weight_per_channelIfEEvPfPKT_ii --------------------------
	.section	.text._ZN17fastertransformer32ldn_calibrate_weight_per_channelIfEEvPfPKT_ii,"ax",@progbits
	.align	128
        .global         _ZN17fastertransformer32ldn_calibrate_weight_per_channelIfEEvPfPKT_ii
        .type           _ZN17fastertransformer32ldn_calibrate_weight_per_channelIfEEvPfPKT_ii,@function
        .size           _ZN17fastertransformer32ldn_calibrate_weight_per_channelIfEEvPfPKT_ii,(.L_x_25 - _ZN17fastertransformer32ldn_calibrate_weight_per_channelIfEEvPfPKT_ii)
        .other          _ZN17fastertransformer32ldn_calibrate_weight_per_channelIfEEvPfPKT_ii,@"STO_CUDA_ENTRY STV_DEFAULT"
_ZN17fastertransformer32ldn_calibrate_weight_per_channelIfEEvPfPKT_ii:
.text._ZN17fastertransformer32ldn_calibrate_weight_per_channelIfEEvPfPKT_ii:
        /* <DEDUP_REMOVED lines=14> */
.L_x_18:
[----:B------:R-:W-:-:S04]  /*00e0*/  IMAD R5, R9, UR8, R2 ;  /* 0x0000000809057c24 */ /* 0x000fc8000f8e0202 */
[----:B-1----:R-:W-:-:S06]  /*00f0*/  IMAD.WIDE R4, R5, 0x4, R6 ;  /* 0x0000000405047825 */ /* 0x002fcc00078e0206 */
[----:B------:R-:W2:Y:S01]  /*0100*/  LDG.E R4, desc[UR4][R4.64] ;  /* 0x0000000404047981 */ /* 0x000ea2000c1e1900 */
[----:B0-----:R-:W-:-:S05]  /*0110*/  IMAD.IADD R9, R8, 0x1, R9 ;  /* 0x0000000108097824 */ /* 0x001fca00078e0209 */
[----:B------:R-:W-:Y:S02]  /*0120*/  ISETP.GE.AND P1, PT, R9, UR7, PT ;  /* 0x0000000709007c0c */ /* 0x000fe4000bf26270 */
[----:B--2---:R-:W-:-:S13]  /*0130*/  FSETP.GEU.FTZ.AND P0, PT, R3, |R4|, PT ;  /* 0x400000040300720b */ /* 0x004fda0003f1e000 */
[----:B------:R-:W-:Y:S01]  /*0140*/  @!P0 FADD.FTZ R3, |R4|, -RZ ;  /* 0x800000ff04038221 */ /* 0x000fe20000010200 */
[----:B------:R-:W-:Y:S06]  /*0150*/  @!P1 BRA `(.L_x_18) ;  /* 0xfffffffc00e09947 */ /* 0x000fec000383ffff */
.L_x_17:
[----:B------:R-:W-:Y:S05]  /*0160*/  BSYNC.RECONVERGENT B0 ;  /* 0x0000000000007941 */ /* 0x000fea0003800200 */
.L_x_16:
        /* <DEDUP_REMOVED lines=45> */
.L_x_19:
        /* <DEDUP_REMOVED lines=12> */
.L_x_25:


//--------------------- .nv.global.init           --------------------------
	.section	.nv.global.init,"aw",@progbits
	.align	4
.nv.global.init:
	.type		mrg32k3aM1SubSeq,@object
	.size		mrg32k3aM1SubSeq,(mrg32k3aM2SubSeq - mrg32k3aM1SubSeq)
mrg32k3aM1SubSeq:
        /*0000*/ 	.byte	0x0b, 0xcc, 0xee, 0x04, 0x73, 0x29, 0x8b, 0x6f, 0xf6, 0x53, 0x03, 0xf6, 0x23, 0xf6, 0xea, 0xda
        /* <DEDUP_REMOVED lines=125> */
	.type		mrg32k3aM2SubSeq,@object
	.size		mrg32k3aM2SubSeq,(mrg32k3aM1 - mrg32k3aM2SubSeq)
mrg32k3aM2SubSeq:
        /* <DEDUP_REMOVED lines=126> */
	.type		mrg32k3aM1,@object
	.size		mrg32k3aM1,(mrg32k3aM1Seq - mrg32k3aM1)
mrg32k3aM1:
        /* <DEDUP_REMOVED lines=144> */
	.type		mrg32k3aM1Seq,@object
	.size		mrg32k3aM1Seq,(mrg32k3aM2 - mrg32k3aM1Seq)
mrg32k3aM1Seq:
        /* <DEDUP_REMOVED lines=144> */
	.type		mrg32k3aM2,@object
	.size		mrg32k3aM2,(mrg32k3aM2Seq - mrg32k3aM2)
mrg32k3aM2:
        /* <DEDUP_REMOVED lines=144> */
	.type		mrg32k3aM2Seq,@object
	.size		mrg32k3aM2Seq,(precalc_xorwow_matrix - mrg32k3aM2Seq)
mrg32k3aM2Seq:
        /* <DEDUP_REMOVED lines=144> */
	.type		precalc_xorwow_matrix,@object
	.size		precalc_xorwow_matrix,(precalc_xorwow_offset_matrix - precalc_xorwow_matrix)
precalc_xorwow_matrix:
        /* <DEDUP_REMOVED lines=6400> */
	.type		precalc_xorwow_offset_matrix,@object
	.size		precalc_xorwow_offset_matrix,(.L_1 - precalc_xorwow_offset_matrix)
precalc_xorwow_offset_matrix:
        /* <DEDUP_REMOVED lines=6400> */
.L_1:


//--------------------- .nv.shared._ZN17fastertransformer41ldn_transpose_quantize_weight_per_channelI6__halfEEvPaPKfPKT_ii --------------------------
	.section	.nv.shared._ZN17fastertransformer41ldn_transpose_quantize_weight_per_channelI6__halfEEvPaPKfPKT_ii,"aw",@nobits
	.sectionflags	@""
	.align	2
.nv.shared._ZN17fastertransformer41ldn_transpose_quantize_weight_per_channelI6__halfEEvPaPKfPKT_ii:
	.zero		3136


//--------------------- .nv.shared.reserved.0     --------------------------
	.section	.nv.shared.reserved.0,"aw",@nobits
	.weak		__nv_reservedSMEM_offset_0_alias
	.size		__nv_reservedSMEM_offset_0_alias, 0, 64
	.other		__nv_reservedSMEM_offset_0_alias,@"STO_CUDA_RESERVED_SHARED STV_DEFAULT"
__nv_reservedSMEM_offset_0_alias:
	.zero		0
	.zero		64


//--------------------- .nv.global                --------------------------
	.section	.nv.global,"aw",@nobits
.nv.global:
	.type		_ZN72_INTERNAL_cb73566d_36_calibrate_quantize_weight_kernels_cu_d71c890f_31824cuda3std6ranges3__45__cpo9iter_moveE,@object
	.size		_ZN72_INTERNAL_cb73566d_36_calibrate_quantize_weight_kernels_cu_d71c890f_31824cuda3std6ranges3__45__cpo9iter_moveE,(_ZN72_INTERNAL_cb73566d_36_calibrate_quantize_weight_kernels_cu_d71c890f_31824cuda3std3__474_GLOBAL__N__cb73566d_36_calibrate_quantize_weight_kernels_cu_d71c890f_31826ignoreE - _ZN72_INTERNAL_cb73566d_36_calibrate_quantize_weight_kernels_cu_d71c890f_31824cuda3std6ranges3__45__cpo9iter_moveE)
_ZN72_INTERNAL_cb73566d_36_calibrate_quantize_weight_kernels_cu_d71c890f_31824cuda3std6ranges3__45__cpo9iter_moveE:
	.zero		1
	.type		_ZN72_INTERNAL_cb73566d_36_calibrate_quantize_weight_kernels_cu_d71c890f_31824cuda3std3__474_GLOBAL__N__cb73566d_36_calibrate_quantize_weight_kernels_cu_d71c890f_31826ignoreE,@object
	.size		_ZN72_INTERNAL_cb73566d_36_calibrate_quantize_weight_kernels_cu_d71c890f_31824cuda3std3__474_GLOBAL__N__cb73566d_36_calibrate_quantize_weight_kernels_cu_d71c890f_31826ignoreE,(_ZN72_INTERNAL_cb73566d_36_calibrate_quantize_weight_kernels_cu_d71c890f_31824cuda3std3__45__cpo4cendE - _ZN72_INTERNAL_cb73566d_36_calibrate_quantize_weight_kernels_cu_d71c890f_31824cuda3std3__474_GLOBAL__N__cb73566d_36_calibrate_quantize_weight_kernels_cu_d71c890f_31826ignoreE)
_ZN72_INTERNAL_cb73566d_36_calibrate_quantize_weight_kernels_cu_d71c890f_31824cuda3std3__474_GLOBAL__N__cb73566d_36_calibrate_quantize_weight_kernels_cu_d71c890f_31826ignoreE:
	.zero		1
	.type		_ZN72_INTERNAL_cb73566d_36_calibrate_quantize_weight_kernels_cu_d71c890f_31824cuda3std3__45__cpo4cendE,@object
	.size		_ZN72_INTERNAL_cb73566d_36_calibrate_quantize_weight_kernels_cu_d71c890f_31824cuda3std3__45__cpo4cendE,(_ZN72_INTERNAL_cb73566d_36_calibrate_quantize_weight_kernels_cu_d71c890f_31824cuda3std3__45__cpo3endE - _ZN72_INTERNAL_cb73566d_36_calibrate_quantize_weight_kernels_cu_d71c890f_31824cuda3std3__45__cpo4cendE)
_ZN72_INTERNAL_cb73566d_36_calibrate_quantize_weight_kernels_cu_d71c890f_31824cuda3std3__45__cpo4cendE:
	.zero		1
	.type		_ZN72_INTERNAL_cb73566d_36_calibrate_quantize_weight_kernels_cu_d71c890f_31824cuda3std3__45__cpo3endE,@object
	.size		_ZN72_INTERNAL_cb73566d_36_calibrate_quantize_weight_kernels_cu_d71c890f_31824cuda3std3__45__cpo3endE,(_ZN72_INTERNAL_cb73566d_36_calibrate_quantize_weight_kernels_cu_d71c890f_31824cuda3std3__48in_placeE - _ZN72_INTERNAL_cb73566d_36_calibrate_quantize_weight_kernels_cu_d71c890f_31824cuda3std3__45__cpo3endE)
_ZN72_INTERNAL_cb73566d_36_calibrate_quantize_weight_kernels_cu_d71c890f_31824cuda3std3__45__cpo3endE:
	.zero		1
	.type		_ZN72_INTERNAL_cb73566d_36_calibrate_quantize_weight_kernels_cu_d71c890f_31824cuda3std3__48in_placeE,@object
	.size		_ZN72_INTERNAL_cb73566d_36_calibrate_quantize_weight_kernels_cu_d71c890f_31824cuda3std3__48in_placeE,(_ZN72_INTERNAL_cb73566d_36_calibrate_quantize_weight_kernels_cu_d71c890f_31824cuda3std6ranges3__45__cpo7advanceE - _ZN72_INTERNAL_cb73566d_36_calibrate_quantize_weight_kernels_cu_d71c890f_31824cuda3std3__48in_placeE)
_ZN72_INTERNAL_cb73566d_36_calibrate_quantize_weight_kernels_cu_d71c890f_31824cuda3std3__48in_placeE:
	.zero		1
	.type		_ZN72_INTERNAL_cb73566d_36_calibrate_quantize_weight_kernels_cu_d71c890f_31824cuda3std6ranges3__45__cpo7advanceE,@object
	.size		_ZN72_INTERNAL_cb73566d_36_calibrate_quantize_weight_kernels_cu_d71c890f_31824cuda3std6ranges3__45__cpo7advanceE,(_ZN72_INTERNAL_cb73566d_36_calibrate_quantize_weight_kernels_cu_d71c890f_31824cuda3std3__45__cpo5beginE - _ZN72_INTERNAL_cb73566d_36_calibrate_quantize_weight_kernels_cu_d71c890f_31824cuda3std6ranges3__45__cpo7advanceE)
_ZN72_INTERNAL_cb73566d_36_calibrate_quantize_weight_kernels_cu_d71c890f_31824cuda3std6ranges3__45__cpo7advanceE:
	.zero		1
	.type		_ZN72_INTERNAL_cb73566d_36_calibrate_quantize_weight_kernels_cu_d71c890f_31824cuda3std3__45__cpo5beginE,@object
	.size		_ZN72_INTERNAL_cb73566d_36_calibrate_quantize_weight_kernels_cu_d71c890f_31824cuda3std3__45__cpo5beginE,(_ZN72_INTERNAL_cb73566d_36_calibrate_quantize_weight_kernels_cu_d71c890f_31824cuda3std3__419piecewise_constructE - _ZN72_INTERNAL_cb73566d_36_calibrate_quantize_weight_kernels_cu_d71c890f_31824cuda3std3__45__cpo5beginE)
_ZN72_INTERNAL_cb73566d_36_calibrate_quantize_weight_kernels_cu_d71c890f_31824cuda3std3__45__cpo5beginE:
	.zero		1
	.type		_ZN72_INTERNAL_cb73566d_36_calibrate_quantize_weight_kernels_cu_d71c890f_31824cuda3std3__419piecewise_constructE,@object
	.size		_ZN72_INTERNAL_cb73566d_36_calibrate_quantize_weight_kernels_cu_d71c890f_31824cuda3std3__419piecewise_constructE,(_ZN72_INTERNAL_cb73566d_36_calibrate_quantize_weight_kernels_cu_d71c890f_31824cuda3std3__45__cpo6cbeginE - _ZN72_INTERNAL_cb73566d_36_calibrate_quantize_weight_kernels_cu_d71c890f_31824cuda3std3__419piecewise_constructE)
_ZN72_INTERNAL_cb73566d_36_calibrate_quantize_weight_kernels_cu_d71c890f_31824cuda3std3__419piecewise_constructE:
	.zero		1
	.type		_ZN72_INTERNAL_cb73566d_36_calibrate_quantize_weight_kernels_cu_d71c890f_31824cuda3std3__45__cpo6cbeginE,@object
	.size		_ZN72_INTERNAL_cb73566d_36_calibrate_quantize_weight_kernels_cu_d71c890f_31824cuda3std3__45__cpo6cbeginE,(_ZN72_INTERNAL_cb73566d_36_calibrate_quantize_weight_kernels_cu_d71c890f_31824cuda3std6ranges3__45__cpo4swapE - _ZN72_INTERNAL_cb73566d_36_calibrate_quantize_weight_kernels_cu_d71c890f_31824cuda3std3__45__cpo6cbeginE)
_ZN72_INTERNAL_cb73566d_36_calibrate_quantize_weight_kernels_cu_d71c890f_31824cuda3std3__45__cpo6cbeginE:
	.zero		1
	.type		_ZN72_INTERNAL_cb73566d_36_calibrate_quantize_weight_kernels_cu_d71c890f_31824cuda3std6ranges3__45__cpo4swapE,@object
	.size		_ZN72_INTERNAL_cb73566d_36_calibrate_quantize_weight_kernels_cu_d71c890f_31824cuda3std6ranges3__45__cpo4swapE,(.L_16 - _ZN72_INTERNAL_cb73566d_36_calibrate_quantize_weight_kernels_cu_d71c890f_31824cuda3std6ranges3__45__cpo4swapE)
_ZN72_INTERNAL_cb73566d_36_calibrate_quantize_weight_kernels_cu_d71c890f_31824cuda3std6ranges3__45__cpo4swapE:
	.zero		1
.L_16:


//--------------------- .nv.shared._ZN17fastertransformer41ldn_transpose_quantize_weight_per_channelIfEEvPaPKfPKT_ii --------------------------
	.section	.nv.shared._ZN17fastertransformer41ldn_transpose_quantize_weight_per_channelIfEEvPaPKfPKT_ii,"aw",@nobits
	.sectionflags	@""
	.align	4
.nv.shared._ZN17fastertransformer41ldn_transpose_quantize_weight_per_channelIfEEvPaPKfPKT_ii:
	.zero		5248


//--------------------- .nv.shared._ZN17fastertransformer41ldk_calibrate_quantize_weight_per_channelI6__halfEEvPaPfPKT_i --------------------------
	.section	.nv.shared._ZN17fastertransformer41ldk_calibrate_quantize_weight_per_channelI6__halfEEvPaPfPKT_i,"aw",@nobits
	.sectionflags	@""
	.align	4
.nv.shared._ZN17fastertransformer41ldk_calibrate_quantize_weight_per_channelI6__halfEEvPaPfPKT_i:
	.zero		1156


//--------------------- .nv.shared._ZN17fastertransformer41ldk_calibrate_quantize_weight_per_channelIfEEvPaPfPKT_i --------------------------
	.section	.nv.shared._ZN17fastertransformer41ldk_calibrate_quantize_weight_per_channelIfEEvPaPfPKT_i,"aw",@nobits
	.sectionflags	@""
	.align	4
.nv.shared._ZN17fastertransformer41ldk_calibrate_quantize_weight_per_channelIfEEvPaPfPKT_i:
	.zero		1156


//--------------------- .nv.shared._ZN17fastertransformer32ldn_calibrate_weight_per_channelI6__halfEEvPfPKT_ii --------------------------
	.section	.nv.shared._ZN17fastertransformer32ldn_calibrate_weight_per_channelI6__halfEEvPfPKT_ii,"aw",@nobits
	.sectionflags	@""
	.align	4
.nv.shared._ZN17fastertransformer32ldn_calibrate_weight_per_channelI6__halfEEvPfPKT_ii:
	.zero		1152


//--------------------- .nv.shared._ZN17fastertransformer32ldn_calibrate_weight_per_channelIfEEvPfPKT_ii --------------------------
	.section	.nv.shared._ZN17fastertransformer32ldn_calibrate_weight_per_channelIfEEvPfPKT_ii,"aw",@nobits
	.sectionflags	@""
	.align	4
.nv.shared._ZN17fastertransformer32ldn_calibrate_weight_per_channelIfEEvPfPKT_ii:
	.zero		1152


//--------------------- .nv.constant0._ZN17fastertransformer41ldn_transpose_quantize_weight_per_channelI6__halfEEvPaPKfPKT_ii --------------------------
	.section	.nv.constant0._ZN17fastertransformer41ldn_transpose_quantize_weight_per_channelI6__halfEEvPaPKfPKT_ii,"a",@progbits
	.sectionflags	@""
	.align	4
.nv.constant0._ZN17fastertransformer41ldn_transpose_quantize_weight_per_channelI6__halfEEvPaPKfPKT_ii:
	.zero		928


//--------------------- .nv.constant0._ZN17fastertransformer41ldn_transpose_quantize_weight_per_channelIfEEvPaPKfPKT_ii --------------------------
	.section	.nv.constant0._ZN17fastertransformer41ldn_transpose_quantize_weight_per_channelIfEEvPaPKfPKT_ii,"a",@progbits
	.sectionflags	@""
	.align	4
.nv.constant0._ZN17fastertransformer41ldn_transpose_quantize_weight_per_channelIfEEvPaPKfPKT_ii:
	.zero		928


//--------------------- .nv.constant0._ZN17fastertransformer41ldk_calibrate_quantize_weight_per_channelI6__halfEEvPaPfPKT_i --------------------------
	.section	.nv.constant0._ZN17fastertransformer41ldk_calibrate_quantize_weight_per_channelI6__halfEEvPaPfPKT_i,"a",@progbits
	.sectionflags	@""
	.align	4
.nv.constant0._ZN17fastertransformer41ldk_calibrate_quantize_weight_per_channelI6__halfEEvPaPfPKT_i:
	.zero		924


//--------------------- .nv.constant0._ZN17fastertransformer41ldk_calibrate_quantize_weight_per_channelIfEEvPaPfPKT_i --------------------------
	.section	.nv.constant0._ZN17fastertransformer41ldk_calibrate_quantize_weight_per_channelIfEEvPaPfPKT_i,"a",@progbits
	.sectionflags	@""
	.align	4
.nv.constant0._ZN17fastertransformer41ldk_calibrate_quantize_weight_per_channelIfEEvPaPfPKT_i:
	.zero		924


//--------------------- .nv.constant0._ZN17fastertransformer32ldn_calibrate_weight_per_channelI6__halfEEvPfPKT_ii --------------------------
	.section	.nv.constant0._ZN17fastertransformer32ldn_calibrate_weight_per_channelI6__halfEEvPfPKT_ii,"a",@progbits
	.sectionflags	@""
	.align	4
.nv.constant0._ZN17fastertransformer32ldn_calibrate_weight_per_channelI6__halfEEvPfPKT_ii:
	.zero		920


//--------------------- .nv.constant0._ZN17fastertransformer32ldn_calibrate_weight_per_channelIfEEvPfPKT_ii --------------------------
	.section	.nv.constant0._ZN17fastertransformer32ldn_calibrate_weight_per_channelIfEEvPfPKT_ii,"a",@progbits
	.sectionflags	@""
	.align	4
.nv.constant0._ZN17fastertransformer32ldn_calibrate_weight_per_channelIfEEvPfPKT_ii:
	.zero		920


//--------------------- SYMBOLS --------------------------

	.type		.nv.reservedSmem.offset0,@object
	.size		.nv.reservedSmem.offset0,0x4
	.type		.nv.reservedSmem.cap,@object
	.size		.nv.reservedSmem.cap,0x4
